//
// Generated by NVIDIA NVVM Compiler
//
// Compiler Build ID: CL-36424714
// Cuda compilation tools, release 13.0, V13.0.88
// Based on NVVM 20.0.0
//

.version 9.0
.target sm_100
.address_size 64

	// .globl	_Z22flash_attention_kernelPfS_S_S_ii
.extern .shared .align 16 .b8 sram[];

.visible .entry _Z22flash_attention_kernelPfS_S_S_ii(
	.param .u64 .ptr .align 1 _Z22flash_attention_kernelPfS_S_S_ii_param_0,
	.param .u64 .ptr .align 1 _Z22flash_attention_kernelPfS_S_S_ii_param_1,
	.param .u64 .ptr .align 1 _Z22flash_attention_kernelPfS_S_S_ii_param_2,
	.param .u64 .ptr .align 1 _Z22flash_attention_kernelPfS_S_S_ii_param_3,
	.param .u32 _Z22flash_attention_kernelPfS_S_S_ii_param_4,
	.param .u32 _Z22flash_attention_kernelPfS_S_S_ii_param_5
)
{
	.local .align 16 .b8 	__local_depot0[320];
	.reg .b64 	%SP;
	.reg .b64 	%SPL;
	.reg .pred 	%p<51>;
	.reg .b32 	%r<419>;
	.reg .b32 	%f<460>;
	.reg .b64 	%rd<116>;

	mov.u64 	%SPL, __local_depot0;
	ld.param.u64 	%rd14, [_Z22flash_attention_kernelPfS_S_S_ii_param_0];
	ld.param.u64 	%rd15, [_Z22flash_attention_kernelPfS_S_S_ii_param_1];
	ld.param.u64 	%rd16, [_Z22flash_attention_kernelPfS_S_S_ii_param_2];
	ld.param.u64 	%rd17, [_Z22flash_attention_kernelPfS_S_S_ii_param_3];
	ld.param.u32 	%r112, [_Z22flash_attention_kernelPfS_S_S_ii_param_4];
	ld.param.u32 	%r113, [_Z22flash_attention_kernelPfS_S_S_ii_param_5];
	cvta.to.global.u64 	%rd1, %rd14;
	cvta.to.global.u64 	%rd2, %rd16;
	cvta.to.global.u64 	%rd3, %rd15;
	cvta.to.global.u64 	%rd4, %rd17;
	add.u64 	%rd5, %SPL, 0;
	add.u64 	%rd6, %SPL, 256;
	mov.u32 	%r114, %ctaid.y;
	cvt.u64.u32 	%rd20, %r114;
	mul.lo.s32 	%r115, %r113, %r112;
	cvt.s64.s32 	%rd21, %r115;
	mul.lo.s64 	%rd7, %rd21, %rd20;
	mov.u32 	%r417, %tid.x;
	mov.u32 	%r116, %ctaid.x;
	mov.u32 	%r2, %ntid.x;
	shl.b32 	%r3, %r116, 7;
	shl.b32 	%r4, %r113, 7;
	shl.b32 	%r5, %r113, 4;
	setp.lt.s32 	%p1, %r113, 1;
	@%p1 bra 	$L__BB0_13;
	add.s32 	%r118, %r113, -1;
	and.b32  	%r6, %r113, 15;
	setp.lt.u32 	%p2, %r118, 15;
	mov.b32 	%r386, 0;
	@%p2 bra 	$L__BB0_4;
	and.b32  	%r386, %r113, 2147483632;
	mov.b32 	%r394, 0;
$L__BB0_3:
	.pragma "nounroll";
	mul.wide.u32 	%rd22, %r394, 4;
	add.s64 	%rd23, %rd5, %rd22;
	mov.f32 	%f74, 0f00000000;
	st.local.v4.f32 	[%rd23], {%f74, %f74, %f74, %f74};
	st.local.v4.f32 	[%rd23+16], {%f74, %f74, %f74, %f74};
	st.local.v4.f32 	[%rd23+32], {%f74, %f74, %f74, %f74};
	st.local.v4.f32 	[%rd23+48], {%f74, %f74, %f74, %f74};
	add.s32 	%r394, %r394, 16;
	setp.eq.s32 	%p3, %r394, %r386;
	@%p3 bra 	$L__BB0_4;
	bra.uni 	$L__BB0_3;
$L__BB0_4:
	setp.eq.s32 	%p4, %r6, 0;
	@%p4 bra 	$L__BB0_13;
	and.b32  	%r9, %r113, 7;
	setp.lt.u32 	%p5, %r6, 8;
	@%p5 bra 	$L__BB0_7;
	mul.wide.u32 	%rd24, %r386, 4;
	add.s64 	%rd25, %rd5, %rd24;
	mov.b32 	%r120, 0;
	st.local.u32 	[%rd25], %r120;
	st.local.u32 	[%rd25+4], %r120;
	st.local.u32 	[%rd25+8], %r120;
	st.local.u32 	[%rd25+12], %r120;
	st.local.u32 	[%rd25+16], %r120;
	st.local.u32 	[%rd25+20], %r120;
	st.local.u32 	[%rd25+24], %r120;
	st.local.u32 	[%rd25+28], %r120;
	add.s32 	%r386, %r386, 8;
$L__BB0_7:
	setp.eq.s32 	%p6, %r9, 0;
	@%p6 bra 	$L__BB0_13;
	and.b32  	%r12, %r113, 3;
	setp.lt.u32 	%p7, %r9, 4;
	@%p7 bra 	$L__BB0_10;
	mul.wide.u32 	%rd26, %r386, 4;
	add.s64 	%rd27, %rd5, %rd26;
	mov.b32 	%r121, 0;
	st.local.u32 	[%rd27], %r121;
	st.local.u32 	[%rd27+4], %r121;
	st.local.u32 	[%rd27+8], %r121;
	st.local.u32 	[%rd27+12], %r121;
	add.s32 	%r386, %r386, 4;
$L__BB0_10:
	setp.eq.s32 	%p8, %r12, 0;
	@%p8 bra 	$L__BB0_13;
	mov.b32 	%r390, 0;
$L__BB0_12:
	.pragma "nounroll";
	mul.wide.u32 	%rd28, %r386, 4;
	add.s64 	%rd29, %rd5, %rd28;
	mov.b32 	%r123, 0;
	st.local.u32 	[%rd29], %r123;
	add.s32 	%r386, %r386, 1;
	add.s32 	%r390, %r390, 1;
	setp.ne.s32 	%p9, %r390, %r12;
	@%p9 bra 	$L__BB0_12;
$L__BB0_13:
	setp.ge.s32 	%p10, %r417, %r4;
	@%p10 bra 	$L__BB0_18;
	mul.lo.s32 	%r19, %r113, %r3;
	add.s32 	%r20, %r113, 1;
	add.s32 	%r124, %r417, %r2;
	max.u32 	%r125, %r4, %r124;
	setp.lt.u32 	%p11, %r124, %r4;
	selp.u32 	%r126, 1, 0, %p11;
	add.s32 	%r127, %r124, %r126;
	sub.s32 	%r128, %r125, %r127;
	div.u32 	%r129, %r128, %r2;
	add.s32 	%r21, %r129, %r126;
	and.b32  	%r130, %r21, 3;
	setp.eq.s32 	%p12, %r130, 3;
	mov.u32 	%r393, %r417;
	@%p12 bra 	$L__BB0_17;
	add.s32 	%r132, %r21, 1;
	and.b32  	%r22, %r132, 3;
	mov.b32 	%r392, 0;
	mov.u32 	%r393, %r417;
$L__BB0_16:
	.pragma "nounroll";
	div.s32 	%r133, %r393, %r113;
	mul.lo.s32 	%r134, %r133, %r113;
	sub.s32 	%r135, %r393, %r134;
	add.s32 	%r136, %r393, %r19;
	cvt.s64.s32 	%rd30, %r136;
	add.s64 	%rd31, %rd7, %rd30;
	shl.b64 	%rd32, %rd31, 2;
	add.s64 	%rd33, %rd1, %rd32;
	ld.global.f32 	%f75, [%rd33];
	mad.lo.s32 	%r137, %r133, %r20, %r135;
	shl.b32 	%r138, %r137, 2;
	mov.u32 	%r139, sram;
	add.s32 	%r140, %r139, %r138;
	st.shared.f32 	[%r140], %f75;
	add.s32 	%r393, %r393, %r2;
	add.s32 	%r392, %r392, 1;
	setp.ne.s32 	%p13, %r392, %r22;
	@%p13 bra 	$L__BB0_16;
$L__BB0_17:
	setp.lt.u32 	%p14, %r21, 3;
	@%p14 bra 	$L__BB0_18;
	bra.uni 	$L__BB0_68;
$L__BB0_18:
	setp.lt.s32 	%p16, %r112, 1;
	mov.f32 	%f431, 0f00000000;
	@%p16 bra 	$L__BB0_42;
	shl.b32 	%r174, %r4, 2;
	mov.u32 	%r175, sram;
	add.s32 	%r30, %r175, %r174;
	mad.lo.s32 	%r31, %r113, 576, %r175;
	add.s32 	%r32, %r113, 1;
	mad.lo.s32 	%r33, %r417, %r113, %r417;
	cvt.rn.f32.s32 	%f1, %r113;
	add.s32 	%r34, %r417, %r2;
	max.s32 	%r176, %r5, %r34;
	setp.lt.s32 	%p17, %r34, %r5;
	selp.u32 	%r177, 1, 0, %p17;
	add.s32 	%r178, %r34, %r177;
	sub.s32 	%r179, %r176, %r178;
	div.u32 	%r180, %r179, %r2;
	add.s32 	%r35, %r180, %r177;
	add.s32 	%r36, %r113, -1;
	and.b32  	%r37, %r113, 7;
	and.b32  	%r38, %r113, 3;
	and.b32  	%r39, %r35, 3;
	add.s32 	%r40, %r34, %r2;
	and.b32  	%r41, %r113, 2147483640;
	and.b32  	%r42, %r113, 1;
	shl.b32 	%r43, %r32, 1;
	neg.s32 	%r44, %r41;
	shl.b32 	%r181, %r33, 2;
	add.s32 	%r182, %r181, %r175;
	add.s32 	%r45, %r182, 16;
	shl.b32 	%r183, %r113, 9;
	add.s32 	%r184, %r183, %r175;
	add.s32 	%r46, %r184, 540;
	shl.b32 	%r47, %r32, 2;
	mov.b32 	%r396, 0;
	mov.f32 	%f432, 0fFF7FFFFF;
	mov.f32 	%f431, 0f00000000;
	sqrt.rn.f32 	%f97, %f1;
	rcp.rn.f32 	%f5, %f97;
	shl.b32 	%r306, %r43, 2;
$L__BB0_20:
	setp.ge.s32 	%p18, %r417, %r5;
	@%p18 bra 	$L__BB0_27;
	setp.eq.s32 	%p19, %r39, 3;
	mul.lo.s32 	%r51, %r396, %r113;
	mov.u32 	%r397, %r417;
	@%p19 bra 	$L__BB0_25;
	setp.eq.s32 	%p20, %r39, 0;
	div.s32 	%r185, %r417, %r113;
	mul.lo.s32 	%r186, %r185, %r113;
	sub.s32 	%r187, %r417, %r186;
	add.s32 	%r52, %r417, %r51;
	cvt.s64.s32 	%rd50, %r52;
	add.s64 	%rd51, %rd7, %rd50;
	shl.b64 	%rd52, %rd51, 2;
	add.s64 	%rd53, %rd3, %rd52;
	ld.global.f32 	%f83, [%rd53];
	mad.lo.s32 	%r188, %r185, %r32, %r187;
	shl.b32 	%r189, %r188, 2;
	add.s32 	%r190, %r30, %r189;
	st.shared.f32 	[%r190+512], %f83;
	add.s64 	%rd54, %rd2, %rd52;
	ld.global.f32 	%f84, [%rd54];
	add.s32 	%r191, %r31, %r189;
	st.shared.f32 	[%r191+576], %f84;
	mov.u32 	%r397, %r34;
	@%p20 bra 	$L__BB0_25;
	setp.eq.s32 	%p21, %r39, 1;
	div.s32 	%r192, %r34, %r113;
	mul.lo.s32 	%r193, %r192, %r113;
	sub.s32 	%r194, %r34, %r193;
	add.s32 	%r53, %r52, %r2;
	cvt.s64.s32 	%rd55, %r53;
	add.s64 	%rd56, %rd7, %rd55;
	shl.b64 	%rd57, %rd56, 2;
	add.s64 	%rd58, %rd3, %rd57;
	ld.global.f32 	%f85, [%rd58];
	mad.lo.s32 	%r195, %r192, %r32, %r194;
	shl.b32 	%r196, %r195, 2;
	add.s32 	%r197, %r30, %r196;
	st.shared.f32 	[%r197+512], %f85;
	add.s64 	%rd59, %rd2, %rd57;
	ld.global.f32 	%f86, [%rd59];
	add.s32 	%r198, %r31, %r196;
	st.shared.f32 	[%r198+576], %f86;
	mov.u32 	%r397, %r40;
	@%p21 bra 	$L__BB0_25;
	add.s32 	%r397, %r40, %r2;
	div.s32 	%r199, %r40, %r113;
	mul.lo.s32 	%r200, %r199, %r113;
	sub.s32 	%r201, %r40, %r200;
	add.s32 	%r202, %r53, %r2;
	cvt.s64.s32 	%rd60, %r202;
	add.s64 	%rd61, %rd7, %rd60;
	shl.b64 	%rd62, %rd61, 2;
	add.s64 	%rd63, %rd3, %rd62;
	ld.global.f32 	%f87, [%rd63];
	mad.lo.s32 	%r203, %r199, %r32, %r201;
	shl.b32 	%r204, %r203, 2;
	add.s32 	%r205, %r30, %r204;
	st.shared.f32 	[%r205+512], %f87;
	add.s64 	%rd64, %rd2, %rd62;
	ld.global.f32 	%f88, [%rd64];
	add.s32 	%r206, %r31, %r204;
	st.shared.f32 	[%r206+576], %f88;
$L__BB0_25:
	setp.lt.u32 	%p22, %r35, 3;
	@%p22 bra 	$L__BB0_27;
$L__BB0_26:
	.pragma "nounroll";
	div.s32 	%r207, %r397, %r113;
	mul.lo.s32 	%r208, %r207, %r113;
	sub.s32 	%r209, %r397, %r208;
	add.s32 	%r210, %r397, %r51;
	cvt.s64.s32 	%rd65, %r210;
	add.s64 	%rd66, %rd7, %rd65;
	shl.b64 	%rd67, %rd66, 2;
	add.s64 	%rd68, %rd3, %rd67;
	ld.global.f32 	%f89, [%rd68];
	mad.lo.s32 	%r211, %r207, %r32, %r209;
	shl.b32 	%r212, %r211, 2;
	add.s32 	%r213, %r30, %r212;
	st.shared.f32 	[%r213+512], %f89;
	add.s64 	%rd69, %rd2, %rd67;
	ld.global.f32 	%f90, [%rd69];
	add.s32 	%r214, %r31, %r212;
	st.shared.f32 	[%r214+576], %f90;
	add.s32 	%r215, %r397, %r2;
	div.s32 	%r216, %r215, %r113;
	mul.lo.s32 	%r217, %r216, %r113;
	sub.s32 	%r218, %r215, %r217;
	add.s32 	%r219, %r210, %r2;
	cvt.s64.s32 	%rd70, %r219;
	add.s64 	%rd71, %rd7, %rd70;
	shl.b64 	%rd72, %rd71, 2;
	add.s64 	%rd73, %rd3, %rd72;
	ld.global.f32 	%f91, [%rd73];
	mad.lo.s32 	%r220, %r216, %r32, %r218;
	shl.b32 	%r221, %r220, 2;
	add.s32 	%r222, %r30, %r221;
	st.shared.f32 	[%r222+512], %f91;
	add.s64 	%rd74, %rd2, %rd72;
	ld.global.f32 	%f92, [%rd74];
	add.s32 	%r223, %r31, %r221;
	st.shared.f32 	[%r223+576], %f92;
	add.s32 	%r224, %r215, %r2;
	div.s32 	%r225, %r224, %r113;
	mul.lo.s32 	%r226, %r225, %r113;
	sub.s32 	%r227, %r224, %r226;
	add.s32 	%r228, %r219, %r2;
	cvt.s64.s32 	%rd75, %r228;
	add.s64 	%rd76, %rd7, %rd75;
	shl.b64 	%rd77, %rd76, 2;
	add.s64 	%rd78, %rd3, %rd77;
	ld.global.f32 	%f93, [%rd78];
	mad.lo.s32 	%r229, %r225, %r32, %r227;
	shl.b32 	%r230, %r229, 2;
	add.s32 	%r231, %r30, %r230;
	st.shared.f32 	[%r231+512], %f93;
	add.s64 	%rd79, %rd2, %rd77;
	ld.global.f32 	%f94, [%rd79];
	add.s32 	%r232, %r31, %r230;
	st.shared.f32 	[%r232+576], %f94;
	add.s32 	%r233, %r224, %r2;
	div.s32 	%r234, %r233, %r113;
	mul.lo.s32 	%r235, %r234, %r113;
	sub.s32 	%r236, %r233, %r235;
	add.s32 	%r237, %r228, %r2;
	cvt.s64.s32 	%rd80, %r237;
	add.s64 	%rd81, %rd7, %rd80;
	shl.b64 	%rd82, %rd81, 2;
	add.s64 	%rd83, %rd3, %rd82;
	ld.global.f32 	%f95, [%rd83];
	mad.lo.s32 	%r238, %r234, %r32, %r236;
	shl.b32 	%r239, %r238, 2;
	add.s32 	%r240, %r30, %r239;
	st.shared.f32 	[%r240+512], %f95;
	add.s64 	%rd84, %rd2, %rd82;
	ld.global.f32 	%f96, [%rd84];
	add.s32 	%r241, %r31, %r239;
	st.shared.f32 	[%r241+576], %f96;
	add.s32 	%r397, %r233, %r2;
	setp.lt.s32 	%p23, %r397, %r5;
	@%p23 bra 	$L__BB0_26;
$L__BB0_27:
	setp.lt.s32 	%p24, %r113, 1;
	bar.sync 	0;
	@%p24 bra 	$L__BB0_63;
	mov.f32 	%f459, 0fFF7FFFFF;
	mov.b32 	%r399, 0;
$L__BB0_29:
	setp.lt.u32 	%p25, %r36, 7;
	mul.lo.s32 	%r64, %r399, %r32;
	mov.f32 	%f442, 0f00000000;
	mov.b32 	%r404, 0;
	@%p25 bra 	$L__BB0_32;
	mad.lo.s32 	%r400, %r47, %r399, %r46;
	mov.f32 	%f442, 0f00000000;
	mov.u32 	%r401, %r45;
	mov.u32 	%r402, %r44;
$L__BB0_31:
	.pragma "nounroll";
	ld.shared.f32 	%f102, [%r401+-16];
	ld.shared.f32 	%f103, [%r400+-28];
	fma.rn.f32 	%f104, %f102, %f103, %f442;
	ld.shared.f32 	%f105, [%r401+-12];
	ld.shared.f32 	%f106, [%r400+-24];
	fma.rn.f32 	%f107, %f105, %f106, %f104;
	ld.shared.f32 	%f108, [%r401+-8];
	ld.shared.f32 	%f109, [%r400+-20];
	fma.rn.f32 	%f110, %f108, %f109, %f107;
	ld.shared.f32 	%f111, [%r401+-4];
	ld.shared.f32 	%f112, [%r400+-16];
	fma.rn.f32 	%f113, %f111, %f112, %f110;
	ld.shared.f32 	%f114, [%r401];
	ld.shared.f32 	%f115, [%r400+-12];
	fma.rn.f32 	%f116, %f114, %f115, %f113;
	ld.shared.f32 	%f117, [%r401+4];
	ld.shared.f32 	%f118, [%r400+-8];
	fma.rn.f32 	%f119, %f117, %f118, %f116;
	ld.shared.f32 	%f120, [%r401+8];
	ld.shared.f32 	%f121, [%r400+-4];
	fma.rn.f32 	%f122, %f120, %f121, %f119;
	ld.shared.f32 	%f123, [%r401+12];
	ld.shared.f32 	%f124, [%r400];
	fma.rn.f32 	%f442, %f123, %f124, %f122;
	add.s32 	%r402, %r402, 8;
	add.s32 	%r401, %r401, 32;
	add.s32 	%r400, %r400, 32;
	setp.ne.s32 	%p26, %r402, 0;
	mov.u32 	%r404, %r41;
	@%p26 bra 	$L__BB0_31;
$L__BB0_32:
	setp.eq.s32 	%p27, %r37, 0;
	@%p27 bra 	$L__BB0_40;
	add.s32 	%r244, %r37, -1;
	setp.lt.u32 	%p28, %r244, 3;
	@%p28 bra 	$L__BB0_35;
	add.s32 	%r245, %r404, %r33;
	shl.b32 	%r246, %r245, 2;
	mov.u32 	%r247, sram;
	add.s32 	%r248, %r247, %r246;
	ld.shared.f32 	%f126, [%r248];
	add.s32 	%r249, %r404, %r64;
	shl.b32 	%r250, %r249, 2;
	add.s32 	%r251, %r30, %r250;
	ld.shared.f32 	%f127, [%r251+512];
	fma.rn.f32 	%f128, %f126, %f127, %f442;
	ld.shared.f32 	%f129, [%r248+4];
	ld.shared.f32 	%f130, [%r251+516];
	fma.rn.f32 	%f131, %f129, %f130, %f128;
	ld.shared.f32 	%f132, [%r248+8];
	ld.shared.f32 	%f133, [%r251+520];
	fma.rn.f32 	%f134, %f132, %f133, %f131;
	ld.shared.f32 	%f135, [%r248+12];
	ld.shared.f32 	%f136, [%r251+524];
	fma.rn.f32 	%f442, %f135, %f136, %f134;
	add.s32 	%r404, %r404, 4;
$L__BB0_35:
	setp.eq.s32 	%p29, %r38, 0;
	@%p29 bra 	$L__BB0_40;
	setp.eq.s32 	%p30, %r38, 1;
	@%p30 bra 	$L__BB0_38;
	add.s32 	%r252, %r404, %r33;
	shl.b32 	%r253, %r252, 2;
	mov.u32 	%r254, sram;
	add.s32 	%r255, %r254, %r253;
	ld.shared.f32 	%f138, [%r255];
	add.s32 	%r256, %r404, %r64;
	shl.b32 	%r257, %r256, 2;
	add.s32 	%r258, %r30, %r257;
	ld.shared.f32 	%f139, [%r258+512];
	fma.rn.f32 	%f140, %f138, %f139, %f442;
	ld.shared.f32 	%f141, [%r255+4];
	ld.shared.f32 	%f142, [%r258+516];
	fma.rn.f32 	%f442, %f141, %f142, %f140;
	add.s32 	%r404, %r404, 2;
$L__BB0_38:
	setp.eq.s32 	%p31, %r42, 0;
	@%p31 bra 	$L__BB0_40;
	add.s32 	%r259, %r404, %r33;
	shl.b32 	%r260, %r259, 2;
	mov.u32 	%r261, sram;
	add.s32 	%r262, %r261, %r260;
	ld.shared.f32 	%f143, [%r262];
	add.s32 	%r263, %r404, %r64;
	shl.b32 	%r264, %r263, 2;
	add.s32 	%r265, %r30, %r264;
	ld.shared.f32 	%f144, [%r265+512];
	fma.rn.f32 	%f442, %f143, %f144, %f442;
$L__BB0_40:
	mul.f32 	%f145, %f442, %f5;
	mul.wide.u32 	%rd85, %r399, 4;
	add.s64 	%rd86, %rd6, %rd85;
	st.local.f32 	[%rd86], %f145;
	max.f32 	%f459, %f459, %f145;
	add.s32 	%r399, %r399, 1;
	setp.ne.s32 	%p32, %r399, 16;
	@%p32 bra 	$L__BB0_29;
	ld.local.v4.f32 	{%f458, %f457, %f456, %f455}, [%rd6];
	ld.local.v4.f32 	{%f454, %f453, %f452, %f451}, [%rd6+16];
	ld.local.v4.f32 	{%f450, %f449, %f448, %f447}, [%rd6+32];
	ld.local.v4.f32 	{%f446, %f445, %f444, %f443}, [%rd6+48];
	bra.uni 	$L__BB0_64;
$L__BB0_42:
	setp.lt.s32 	%p36, %r113, 1;
	@%p36 bra 	$L__BB0_55;
	mad.lo.s32 	%r56, %r417, %r113, %r417;
	add.s32 	%r322, %r113, -1;
	and.b32  	%r57, %r113, 15;
	setp.lt.u32 	%p37, %r322, 15;
	mov.b32 	%r409, 0;
	@%p37 bra 	$L__BB0_46;
	and.b32  	%r409, %r113, 2147483632;
	neg.s32 	%r408, %r409;
	add.s64 	%rd114, %rd5, 32;
	shl.b32 	%r323, %r56, 2;
	mov.u32 	%r324, sram;
	add.s32 	%r325, %r323, %r324;
	add.s32 	%r407, %r325, 32;
$L__BB0_45:
	.pragma "nounroll";
	ld.local.v4.f32 	{%f368, %f369, %f370, %f371}, [%rd114+-32];
	div.rn.f32 	%f372, %f368, %f431;
	st.shared.f32 	[%r407+-32], %f372;
	div.rn.f32 	%f373, %f369, %f431;
	st.shared.f32 	[%r407+-28], %f373;
	div.rn.f32 	%f374, %f370, %f431;
	st.shared.f32 	[%r407+-24], %f374;
	div.rn.f32 	%f375, %f371, %f431;
	st.shared.f32 	[%r407+-20], %f375;
	ld.local.v4.f32 	{%f376, %f377, %f378, %f379}, [%rd114+-16];
	div.rn.f32 	%f380, %f376, %f431;
	st.shared.f32 	[%r407+-16], %f380;
	div.rn.f32 	%f381, %f377, %f431;
	st.shared.f32 	[%r407+-12], %f381;
	div.rn.f32 	%f382, %f378, %f431;
	st.shared.f32 	[%r407+-8], %f382;
	div.rn.f32 	%f383, %f379, %f431;
	st.shared.f32 	[%r407+-4], %f383;
	ld.local.v4.f32 	{%f384, %f385, %f386, %f387}, [%rd114];
	div.rn.f32 	%f388, %f384, %f431;
	st.shared.f32 	[%r407], %f388;
	div.rn.f32 	%f389, %f385, %f431;
	st.shared.f32 	[%r407+4], %f389;
	div.rn.f32 	%f390, %f386, %f431;
	st.shared.f32 	[%r407+8], %f390;
	div.rn.f32 	%f391, %f387, %f431;
	st.shared.f32 	[%r407+12], %f391;
	ld.local.v4.f32 	{%f392, %f393, %f394, %f395}, [%rd114+16];
	div.rn.f32 	%f396, %f392, %f431;
	st.shared.f32 	[%r407+16], %f396;
	div.rn.f32 	%f397, %f393, %f431;
	st.shared.f32 	[%r407+20], %f397;
	div.rn.f32 	%f398, %f394, %f431;
	st.shared.f32 	[%r407+24], %f398;
	div.rn.f32 	%f399, %f395, %f431;
	st.shared.f32 	[%r407+28], %f399;
	add.s32 	%r408, %r408, 16;
	add.s64 	%rd114, %rd114, 64;
	add.s32 	%r407, %r407, 64;
	setp.ne.s32 	%p38, %r408, 0;
	@%p38 bra 	$L__BB0_45;
$L__BB0_46:
	setp.eq.s32 	%p39, %r57, 0;
	@%p39 bra 	$L__BB0_55;
	and.b32  	%r86, %r113, 7;
	setp.lt.u32 	%p40, %r57, 8;
	@%p40 bra 	$L__BB0_49;
	mul.wide.u32 	%rd89, %r409, 4;
	add.s64 	%rd90, %rd5, %rd89;
	ld.local.f32 	%f400, [%rd90];
	div.rn.f32 	%f401, %f400, %f431;
	add.s32 	%r326, %r409, %r56;
	shl.b32 	%r327, %r326, 2;
	mov.u32 	%r328, sram;
	add.s32 	%r329, %r328, %r327;
	st.shared.f32 	[%r329], %f401;
	ld.local.f32 	%f402, [%rd90+4];
	div.rn.f32 	%f403, %f402, %f431;
	st.shared.f32 	[%r329+4], %f403;
	ld.local.f32 	%f404, [%rd90+8];
	div.rn.f32 	%f405, %f404, %f431;
	st.shared.f32 	[%r329+8], %f405;
	ld.local.f32 	%f406, [%rd90+12];
	div.rn.f32 	%f407, %f406, %f431;
	st.shared.f32 	[%r329+12], %f407;
	ld.local.f32 	%f408, [%rd90+16];
	div.rn.f32 	%f409, %f408, %f431;
	st.shared.f32 	[%r329+16], %f409;
	ld.local.f32 	%f410, [%rd90+20];
	div.rn.f32 	%f411, %f410, %f431;
	st.shared.f32 	[%r329+20], %f411;
	ld.local.f32 	%f412, [%rd90+24];
	div.rn.f32 	%f413, %f412, %f431;
	st.shared.f32 	[%r329+24], %f413;
	ld.local.f32 	%f414, [%rd90+28];
	div.rn.f32 	%f415, %f414, %f431;
	st.shared.f32 	[%r329+28], %f415;
	add.s32 	%r409, %r409, 8;
$L__BB0_49:
	setp.eq.s32 	%p41, %r86, 0;
	@%p41 bra 	$L__BB0_55;
	and.b32  	%r89, %r113, 3;
	setp.lt.u32 	%p42, %r86, 4;
	@%p42 bra 	$L__BB0_52;
	mul.wide.u32 	%rd91, %r409, 4;
	add.s64 	%rd92, %rd5, %rd91;
	ld.local.f32 	%f416, [%rd92];
	div.rn.f32 	%f417, %f416, %f431;
	add.s32 	%r330, %r409, %r56;
	shl.b32 	%r331, %r330, 2;
	mov.u32 	%r332, sram;
	add.s32 	%r333, %r332, %r331;
	st.shared.f32 	[%r333], %f417;
	ld.local.f32 	%f418, [%rd92+4];
	div.rn.f32 	%f419, %f418, %f431;
	st.shared.f32 	[%r333+4], %f419;
	ld.local.f32 	%f420, [%rd92+8];
	div.rn.f32 	%f421, %f420, %f431;
	st.shared.f32 	[%r333+8], %f421;
	ld.local.f32 	%f422, [%rd92+12];
	div.rn.f32 	%f423, %f422, %f431;
	st.shared.f32 	[%r333+12], %f423;
	add.s32 	%r409, %r409, 4;
$L__BB0_52:
	setp.eq.s32 	%p43, %r89, 0;
	@%p43 bra 	$L__BB0_55;
	shl.b32 	%r334, %r56, 2;
	shl.b32 	%r335, %r409, 2;
	add.s32 	%r336, %r334, %r335;
	mov.u32 	%r337, sram;
	add.s32 	%r413, %r337, %r336;
	mul.wide.u32 	%rd93, %r409, 4;
	add.s64 	%rd115, %rd5, %rd93;
	neg.s32 	%r412, %r89;
$L__BB0_54:
	.pragma "nounroll";
	ld.local.f32 	%f424, [%rd115];
	div.rn.f32 	%f425, %f424, %f431;
	st.shared.f32 	[%r413], %f425;
	add.s32 	%r413, %r413, 4;
	add.s64 	%rd115, %rd115, 4;
	add.s32 	%r412, %r412, 1;
	setp.ne.s32 	%p44, %r412, 0;
	@%p44 bra 	$L__BB0_54;
$L__BB0_55:
	setp.ge.s32 	%p45, %r417, %r4;
	bar.sync 	0;
	@%p45 bra 	$L__BB0_62;
	add.s32 	%r98, %r113, 1;
	mul.lo.s32 	%r99, %r113, %r3;
	add.s32 	%r338, %r417, %r2;
	max.s32 	%r339, %r4, %r338;
	setp.lt.s32 	%p46, %r338, %r4;
	selp.u32 	%r340, 1, 0, %p46;
	add.s32 	%r341, %r338, %r340;
	sub.s32 	%r342, %r339, %r341;
	div.u32 	%r343, %r342, %r2;
	add.s32 	%r100, %r343, %r340;
	and.b32  	%r344, %r100, 3;
	setp.eq.s32 	%p47, %r344, 3;
	@%p47 bra 	$L__BB0_59;
	add.s32 	%r415, %r417, %r99;
	add.s32 	%r345, %r100, 1;
	and.b32  	%r346, %r345, 3;
	neg.s32 	%r414, %r346;
$L__BB0_58:
	.pragma "nounroll";
	cvt.s64.s32 	%rd94, %r415;
	add.s64 	%rd95, %rd7, %rd94;
	shl.b64 	%rd96, %rd95, 2;
	add.s64 	%rd97, %rd4, %rd96;
	div.s32 	%r347, %r417, %r113;
	mul.lo.s32 	%r348, %r347, %r113;
	sub.s32 	%r349, %r417, %r348;
	mad.lo.s32 	%r350, %r347, %r98, %r349;
	shl.b32 	%r351, %r350, 2;
	mov.u32 	%r352, sram;
	add.s32 	%r353, %r352, %r351;
	ld.shared.f32 	%f426, [%r353];
	st.global.f32 	[%rd97], %f426;
	add.s32 	%r417, %r417, %r2;
	add.s32 	%r415, %r415, %r2;
	add.s32 	%r414, %r414, 1;
	setp.ne.s32 	%p48, %r414, 0;
	@%p48 bra 	$L__BB0_58;
$L__BB0_59:
	setp.lt.u32 	%p49, %r100, 3;
	@%p49 bra 	$L__BB0_62;
	mov.u32 	%r359, sram;
$L__BB0_61:
	.pragma "nounroll";
	div.s32 	%r354, %r417, %r113;
	mul.lo.s32 	%r355, %r354, %r113;
	sub.s32 	%r356, %r417, %r355;
	mad.lo.s32 	%r357, %r354, %r98, %r356;
	shl.b32 	%r358, %r357, 2;
	add.s32 	%r360, %r359, %r358;
	ld.shared.f32 	%f427, [%r360];
	add.s32 	%r361, %r417, %r99;
	cvt.s64.s32 	%rd98, %r361;
	add.s64 	%rd99, %rd7, %rd98;
	shl.b64 	%rd100, %rd99, 2;
	add.s64 	%rd101, %rd4, %rd100;
	st.global.f32 	[%rd101], %f427;
	add.s32 	%r362, %r417, %r2;
	div.s32 	%r363, %r362, %r113;
	mul.lo.s32 	%r364, %r363, %r113;
	sub.s32 	%r365, %r362, %r364;
	mad.lo.s32 	%r366, %r363, %r98, %r365;
	shl.b32 	%r367, %r366, 2;
	add.s32 	%r368, %r359, %r367;
	ld.shared.f32 	%f428, [%r368];
	add.s32 	%r369, %r361, %r2;
	cvt.s64.s32 	%rd102, %r369;
	add.s64 	%rd103, %rd7, %rd102;
	shl.b64 	%rd104, %rd103, 2;
	add.s64 	%rd105, %rd4, %rd104;
	st.global.f32 	[%rd105], %f428;
	add.s32 	%r370, %r362, %r2;
	div.s32 	%r371, %r370, %r113;
	mul.lo.s32 	%r372, %r371, %r113;
	sub.s32 	%r373, %r370, %r372;
	mad.lo.s32 	%r374, %r371, %r98, %r373;
	shl.b32 	%r375, %r374, 2;
	add.s32 	%r376, %r359, %r375;
	ld.shared.f32 	%f429, [%r376];
	add.s32 	%r377, %r369, %r2;
	cvt.s64.s32 	%rd106, %r377;
	add.s64 	%rd107, %rd7, %rd106;
	shl.b64 	%rd108, %rd107, 2;
	add.s64 	%rd109, %rd4, %rd108;
	st.global.f32 	[%rd109], %f429;
	add.s32 	%r378, %r370, %r2;
	div.s32 	%r379, %r378, %r113;
	mul.lo.s32 	%r380, %r379, %r113;
	sub.s32 	%r381, %r378, %r380;
	mad.lo.s32 	%r382, %r379, %r98, %r381;
	shl.b32 	%r383, %r382, 2;
	add.s32 	%r384, %r359, %r383;
	ld.shared.f32 	%f430, [%r384];
	add.s32 	%r385, %r377, %r2;
	cvt.s64.s32 	%rd110, %r385;
	add.s64 	%rd111, %rd7, %rd110;
	shl.b64 	%rd112, %rd111, 2;
	add.s64 	%rd113, %rd4, %rd112;
	st.global.f32 	[%rd113], %f430;
	add.s32 	%r417, %r378, %r2;
	setp.lt.s32 	%p50, %r417, %r4;
	@%p50 bra 	$L__BB0_61;
$L__BB0_62:
	ret;
$L__BB0_63:
	mul.f32 	%f443, %f5, 0f00000000;
	max.f32 	%f459, %f443, 0fFF7FFFFF;
	st.local.v4.f32 	[%rd6], {%f443, %f443, %f443, %f443};
	st.local.v4.f32 	[%rd6+16], {%f443, %f443, %f443, %f443};
	st.local.v4.f32 	[%rd6+32], {%f443, %f443, %f443, %f443};
	st.local.v4.f32 	[%rd6+48], {%f443, %f443, %f443, %f443};
	mov.f32 	%f444, %f443;
	mov.f32 	%f445, %f443;
	mov.f32 	%f446, %f443;
	mov.f32 	%f447, %f443;
	mov.f32 	%f448, %f443;
	mov.f32 	%f449, %f443;
	mov.f32 	%f450, %f443;
	mov.f32 	%f451, %f443;
	mov.f32 	%f452, %f443;
	mov.f32 	%f453, %f443;
	mov.f32 	%f454, %f443;
	mov.f32 	%f455, %f443;
	mov.f32 	%f456, %f443;
	mov.f32 	%f457, %f443;
	mov.f32 	%f458, %f443;
$L__BB0_64:
	max.f32 	%f55, %f432, %f459;
	sub.f32 	%f146, %f432, %f55;
	fma.rn.f32 	%f147, %f146, 0f3BBB989D, 0f3F000000;
	cvt.sat.f32.f32 	%f148, %f147;
	mov.f32 	%f149, 0f4B400001;
	mov.f32 	%f150, 0f437C0000;
	fma.rm.f32 	%f151, %f148, %f150, %f149;
	add.f32 	%f152, %f151, 0fCB40007F;
	neg.f32 	%f153, %f152;
	fma.rn.f32 	%f154, %f146, 0f3FB8AA3B, %f153;
	fma.rn.f32 	%f155, %f146, 0f32A57060, %f154;
	mov.b32 	%r266, %f151;
	shl.b32 	%r267, %r266, 23;
	mov.b32 	%f156, %r267;
	ex2.approx.ftz.f32 	%f157, %f155;
	mul.f32 	%f56, %f157, %f156;
	sub.f32 	%f158, %f458, %f55;
	fma.rn.f32 	%f159, %f158, 0f3BBB989D, 0f3F000000;
	cvt.sat.f32.f32 	%f160, %f159;
	fma.rm.f32 	%f161, %f160, %f150, %f149;
	add.f32 	%f162, %f161, 0fCB40007F;
	neg.f32 	%f163, %f162;
	fma.rn.f32 	%f164, %f158, 0f3FB8AA3B, %f163;
	fma.rn.f32 	%f165, %f158, 0f32A57060, %f164;
	mov.b32 	%r268, %f161;
	shl.b32 	%r269, %r268, 23;
	mov.b32 	%f166, %r269;
	ex2.approx.ftz.f32 	%f167, %f165;
	mul.f32 	%f57, %f167, %f166;
	add.f32 	%f168, %f57, 0f00000000;
	sub.f32 	%f169, %f457, %f55;
	fma.rn.f32 	%f170, %f169, 0f3BBB989D, 0f3F000000;
	cvt.sat.f32.f32 	%f171, %f170;
	fma.rm.f32 	%f172, %f171, %f150, %f149;
	add.f32 	%f173, %f172, 0fCB40007F;
	neg.f32 	%f174, %f173;
	fma.rn.f32 	%f175, %f169, 0f3FB8AA3B, %f174;
	fma.rn.f32 	%f176, %f169, 0f32A57060, %f175;
	mov.b32 	%r270, %f172;
	shl.b32 	%r271, %r270, 23;
	mov.b32 	%f177, %r271;
	ex2.approx.ftz.f32 	%f178, %f176;
	mul.f32 	%f58, %f178, %f177;
	add.f32 	%f179, %f168, %f58;
	sub.f32 	%f180, %f456, %f55;
	fma.rn.f32 	%f181, %f180, 0f3BBB989D, 0f3F000000;
	cvt.sat.f32.f32 	%f182, %f181;
	fma.rm.f32 	%f183, %f182, %f150, %f149;
	add.f32 	%f184, %f183, 0fCB40007F;
	neg.f32 	%f185, %f184;
	fma.rn.f32 	%f186, %f180, 0f3FB8AA3B, %f185;
	fma.rn.f32 	%f187, %f180, 0f32A57060, %f186;
	mov.b32 	%r272, %f183;
	shl.b32 	%r273, %r272, 23;
	mov.b32 	%f188, %r273;
	ex2.approx.ftz.f32 	%f189, %f187;
	mul.f32 	%f59, %f189, %f188;
	add.f32 	%f190, %f179, %f59;
	sub.f32 	%f191, %f455, %f55;
	fma.rn.f32 	%f192, %f191, 0f3BBB989D, 0f3F000000;
	cvt.sat.f32.f32 	%f193, %f192;
	fma.rm.f32 	%f194, %f193, %f150, %f149;
	add.f32 	%f195, %f194, 0fCB40007F;
	neg.f32 	%f196, %f195;
	fma.rn.f32 	%f197, %f191, 0f3FB8AA3B, %f196;
	fma.rn.f32 	%f198, %f191, 0f32A57060, %f197;
	mov.b32 	%r274, %f194;
	shl.b32 	%r275, %r274, 23;
	mov.b32 	%f199, %r275;
	ex2.approx.ftz.f32 	%f200, %f198;
	mul.f32 	%f60, %f200, %f199;
	add.f32 	%f201, %f190, %f60;
	sub.f32 	%f202, %f454, %f55;
	fma.rn.f32 	%f203, %f202, 0f3BBB989D, 0f3F000000;
	cvt.sat.f32.f32 	%f204, %f203;
	fma.rm.f32 	%f205, %f204, %f150, %f149;
	add.f32 	%f206, %f205, 0fCB40007F;
	neg.f32 	%f207, %f206;
	fma.rn.f32 	%f208, %f202, 0f3FB8AA3B, %f207;
	fma.rn.f32 	%f209, %f202, 0f32A57060, %f208;
	mov.b32 	%r276, %f205;
	shl.b32 	%r277, %r276, 23;
	mov.b32 	%f210, %r277;
	ex2.approx.ftz.f32 	%f211, %f209;
	mul.f32 	%f61, %f211, %f210;
	add.f32 	%f212, %f201, %f61;
	sub.f32 	%f213, %f453, %f55;
	fma.rn.f32 	%f214, %f213, 0f3BBB989D, 0f3F000000;
	cvt.sat.f32.f32 	%f215, %f214;
	fma.rm.f32 	%f216, %f215, %f150, %f149;
	add.f32 	%f217, %f216, 0fCB40007F;
	neg.f32 	%f218, %f217;
	fma.rn.f32 	%f219, %f213, 0f3FB8AA3B, %f218;
	fma.rn.f32 	%f220, %f213, 0f32A57060, %f219;
	mov.b32 	%r278, %f216;
	shl.b32 	%r279, %r278, 23;
	mov.b32 	%f221, %r279;
	ex2.approx.ftz.f32 	%f222, %f220;
	mul.f32 	%f62, %f222, %f221;
	add.f32 	%f223, %f212, %f62;
	sub.f32 	%f224, %f452, %f55;
	fma.rn.f32 	%f225, %f224, 0f3BBB989D, 0f3F000000;
	cvt.sat.f32.f32 	%f226, %f225;
	fma.rm.f32 	%f227, %f226, %f150, %f149;
	add.f32 	%f228, %f227, 0fCB40007F;
	neg.f32 	%f229, %f228;
	fma.rn.f32 	%f230, %f224, 0f3FB8AA3B, %f229;
	fma.rn.f32 	%f231, %f224, 0f32A57060, %f230;
	mov.b32 	%r280, %f227;
	shl.b32 	%r281, %r280, 23;
	mov.b32 	%f232, %r281;
	ex2.approx.ftz.f32 	%f233, %f231;
	mul.f32 	%f63, %f233, %f232;
	add.f32 	%f234, %f223, %f63;
	sub.f32 	%f235, %f451, %f55;
	fma.rn.f32 	%f236, %f235, 0f3BBB989D, 0f3F000000;
	cvt.sat.f32.f32 	%f237, %f236;
	fma.rm.f32 	%f238, %f237, %f150, %f149;
	add.f32 	%f239, %f238, 0fCB40007F;
	neg.f32 	%f240, %f239;
	fma.rn.f32 	%f241, %f235, 0f3FB8AA3B, %f240;
	fma.rn.f32 	%f242, %f235, 0f32A57060, %f241;
	mov.b32 	%r282, %f238;
	shl.b32 	%r283, %r282, 23;
	mov.b32 	%f243, %r283;
	ex2.approx.ftz.f32 	%f244, %f242;
	mul.f32 	%f64, %f244, %f243;
	add.f32 	%f245, %f234, %f64;
	sub.f32 	%f246, %f450, %f55;
	fma.rn.f32 	%f247, %f246, 0f3BBB989D, 0f3F000000;
	cvt.sat.f32.f32 	%f248, %f247;
	fma.rm.f32 	%f249, %f248, %f150, %f149;
	add.f32 	%f250, %f249, 0fCB40007F;
	neg.f32 	%f251, %f250;
	fma.rn.f32 	%f252, %f246, 0f3FB8AA3B, %f251;
	fma.rn.f32 	%f253, %f246, 0f32A57060, %f252;
	mov.b32 	%r284, %f249;
	shl.b32 	%r285, %r284, 23;
	mov.b32 	%f254, %r285;
	ex2.approx.ftz.f32 	%f255, %f253;
	mul.f32 	%f65, %f255, %f254;
	add.f32 	%f256, %f245, %f65;
	sub.f32 	%f257, %f449, %f55;
	fma.rn.f32 	%f258, %f257, 0f3BBB989D, 0f3F000000;
	cvt.sat.f32.f32 	%f259, %f258;
	fma.rm.f32 	%f260, %f259, %f150, %f149;
	add.f32 	%f261, %f260, 0fCB40007F;
	neg.f32 	%f262, %f261;
	fma.rn.f32 	%f263, %f257, 0f3FB8AA3B, %f262;
	fma.rn.f32 	%f264, %f257, 0f32A57060, %f263;
	mov.b32 	%r286, %f260;
	shl.b32 	%r287, %r286, 23;
	mov.b32 	%f265, %r287;
	ex2.approx.ftz.f32 	%f266, %f264;
	mul.f32 	%f66, %f266, %f265;
	add.f32 	%f267, %f256, %f66;
	sub.f32 	%f268, %f448, %f55;
	fma.rn.f32 	%f269, %f268, 0f3BBB989D, 0f3F000000;
	cvt.sat.f32.f32 	%f270, %f269;
	fma.rm.f32 	%f271, %f270, %f150, %f149;
	add.f32 	%f272, %f271, 0fCB40007F;
	neg.f32 	%f273, %f272;
	fma.rn.f32 	%f274, %f268, 0f3FB8AA3B, %f273;
	fma.rn.f32 	%f275, %f268, 0f32A57060, %f274;
	mov.b32 	%r288, %f271;
	shl.b32 	%r289, %r288, 23;
	mov.b32 	%f276, %r289;
	ex2.approx.ftz.f32 	%f277, %f275;
	mul.f32 	%f67, %f277, %f276;
	add.f32 	%f278, %f267, %f67;
	sub.f32 	%f279, %f447, %f55;
	fma.rn.f32 	%f280, %f279, 0f3BBB989D, 0f3F000000;
	cvt.sat.f32.f32 	%f281, %f280;
	fma.rm.f32 	%f282, %f281, %f150, %f149;
	add.f32 	%f283, %f282, 0fCB40007F;
	neg.f32 	%f284, %f283;
	fma.rn.f32 	%f285, %f279, 0f3FB8AA3B, %f284;
	fma.rn.f32 	%f286, %f279, 0f32A57060, %f285;
	mov.b32 	%r290, %f282;
	shl.b32 	%r291, %r290, 23;
	mov.b32 	%f287, %r291;
	ex2.approx.ftz.f32 	%f288, %f286;
	mul.f32 	%f68, %f288, %f287;
	add.f32 	%f289, %f278, %f68;
	sub.f32 	%f290, %f446, %f55;
	fma.rn.f32 	%f291, %f290, 0f3BBB989D, 0f3F000000;
	cvt.sat.f32.f32 	%f292, %f291;
	fma.rm.f32 	%f293, %f292, %f150, %f149;
	add.f32 	%f294, %f293, 0fCB40007F;
	neg.f32 	%f295, %f294;
	fma.rn.f32 	%f296, %f290, 0f3FB8AA3B, %f295;
	fma.rn.f32 	%f297, %f290, 0f32A57060, %f296;
	mov.b32 	%r292, %f293;
	shl.b32 	%r293, %r292, 23;
	mov.b32 	%f298, %r293;
	ex2.approx.ftz.f32 	%f299, %f297;
	mul.f32 	%f69, %f299, %f298;
	add.f32 	%f300, %f289, %f69;
	sub.f32 	%f301, %f445, %f55;
	fma.rn.f32 	%f302, %f301, 0f3BBB989D, 0f3F000000;
	cvt.sat.f32.f32 	%f303, %f302;
	fma.rm.f32 	%f304, %f303, %f150, %f149;
	add.f32 	%f305, %f304, 0fCB40007F;
	neg.f32 	%f306, %f305;
	fma.rn.f32 	%f307, %f301, 0f3FB8AA3B, %f306;
	fma.rn.f32 	%f308, %f301, 0f32A57060, %f307;
	mov.b32 	%r294, %f304;
	shl.b32 	%r295, %r294, 23;
	mov.b32 	%f309, %r295;
	ex2.approx.ftz.f32 	%f310, %f308;
	mul.f32 	%f70, %f310, %f309;
	add.f32 	%f311, %f300, %f70;
	sub.f32 	%f312, %f444, %f55;
	fma.rn.f32 	%f313, %f312, 0f3BBB989D, 0f3F000000;
	cvt.sat.f32.f32 	%f314, %f313;
	fma.rm.f32 	%f315, %f314, %f150, %f149;
	add.f32 	%f316, %f315, 0fCB40007F;
	neg.f32 	%f317, %f316;
	fma.rn.f32 	%f318, %f312, 0f3FB8AA3B, %f317;
	fma.rn.f32 	%f319, %f312, 0f32A57060, %f318;
	mov.b32 	%r296, %f315;
	shl.b32 	%r297, %r296, 23;
	mov.b32 	%f320, %r297;
	ex2.approx.ftz.f32 	%f321, %f319;
	mul.f32 	%f71, %f321, %f320;
	add.f32 	%f322, %f311, %f71;
	sub.f32 	%f323, %f443, %f55;
	fma.rn.f32 	%f324, %f323, 0f3BBB989D, 0f3F000000;
	cvt.sat.f32.f32 	%f325, %f324;
	fma.rm.f32 	%f326, %f325, %f150, %f149;
	add.f32 	%f327, %f326, 0fCB40007F;
	neg.f32 	%f328, %f327;
	fma.rn.f32 	%f329, %f323, 0f3FB8AA3B, %f328;
	fma.rn.f32 	%f330, %f323, 0f32A57060, %f329;
	mov.b32 	%r298, %f326;
	shl.b32 	%r299, %r298, 23;
	mov.b32 	%f331, %r299;
	ex2.approx.ftz.f32 	%f332, %f330;
	mul.f32 	%f72, %f332, %f331;
	add.f32 	%f333, %f322, %f72;
	fma.rn.f32 	%f431, %f431, %f56, %f333;
	@%p24 bra 	$L__BB0_67;
	mov.b32 	%r406, 0;
$L__BB0_66:
	shl.b32 	%r301, %r406, 2;
	add.s32 	%r302, %r31, %r301;
	add.s32 	%r303, %r302, 576;
	ld.shared.f32 	%f334, [%r302+576];
	fma.rn.f32 	%f335, %f57, %f334, 0f00000000;
	shl.b32 	%r304, %r113, 2;
	add.s32 	%r305, %r303, %r304;
	ld.shared.f32 	%f336, [%r305+4];
	fma.rn.f32 	%f337, %f58, %f336, %f335;
	add.s32 	%r307, %r302, %r306;
	ld.shared.f32 	%f338, [%r307+576];
	fma.rn.f32 	%f339, %f59, %f338, %f337;
	add.s32 	%r308, %r307, %r47;
	ld.shared.f32 	%f340, [%r308+576];
	fma.rn.f32 	%f341, %f60, %f340, %f339;
	add.s32 	%r309, %r308, %r47;
	ld.shared.f32 	%f342, [%r309+576];
	fma.rn.f32 	%f343, %f61, %f342, %f341;
	add.s32 	%r310, %r309, %r47;
	ld.shared.f32 	%f344, [%r310+576];
	fma.rn.f32 	%f345, %f62, %f344, %f343;
	add.s32 	%r311, %r310, %r47;
	ld.shared.f32 	%f346, [%r311+576];
	fma.rn.f32 	%f347, %f63, %f346, %f345;
	add.s32 	%r312, %r311, %r47;
	ld.shared.f32 	%f348, [%r312+576];
	fma.rn.f32 	%f349, %f64, %f348, %f347;
	add.s32 	%r313, %r312, %r47;
	ld.shared.f32 	%f350, [%r313+576];
	fma.rn.f32 	%f351, %f65, %f350, %f349;
	add.s32 	%r314, %r313, %r47;
	ld.shared.f32 	%f352, [%r314+576];
	fma.rn.f32 	%f353, %f66, %f352, %f351;
	add.s32 	%r315, %r314, %r47;
	ld.shared.f32 	%f354, [%r315+576];
	fma.rn.f32 	%f355, %f67, %f354, %f353;
	add.s32 	%r316, %r315, %r47;
	ld.shared.f32 	%f356, [%r316+576];
	fma.rn.f32 	%f357, %f68, %f356, %f355;
	add.s32 	%r317, %r316, %r47;
	ld.shared.f32 	%f358, [%r317+576];
	fma.rn.f32 	%f359, %f69, %f358, %f357;
	add.s32 	%r318, %r317, %r47;
	ld.shared.f32 	%f360, [%r318+576];
	fma.rn.f32 	%f361, %f70, %f360, %f359;
	add.s32 	%r319, %r318, %r47;
	ld.shared.f32 	%f362, [%r319+576];
	fma.rn.f32 	%f363, %f71, %f362, %f361;
	add.s32 	%r320, %r319, %r47;
	ld.shared.f32 	%f364, [%r320+576];
	fma.rn.f32 	%f365, %f72, %f364, %f363;
	mul.wide.u32 	%rd87, %r406, 4;
	add.s64 	%rd88, %rd5, %rd87;
	ld.local.f32 	%f366, [%rd88];
	fma.rn.f32 	%f367, %f56, %f366, %f365;
	st.local.f32 	[%rd88], %f367;
	add.s32 	%r406, %r406, 1;
	setp.ne.s32 	%p34, %r406, %r113;
	@%p34 bra 	$L__BB0_66;
$L__BB0_67:
	bar.sync 	0;
	add.s32 	%r396, %r396, 16;
	setp.lt.s32 	%p35, %r396, %r112;
	mov.f32 	%f432, %f55;
	@%p35 bra 	$L__BB0_20;
	bra.uni 	$L__BB0_42;
$L__BB0_68:
	.pragma "nounroll";
	div.s32 	%r141, %r393, %r113;
	mul.lo.s32 	%r142, %r141, %r113;
	sub.s32 	%r143, %r393, %r142;
	add.s32 	%r144, %r393, %r19;
	cvt.s64.s32 	%rd34, %r144;
	add.s64 	%rd35, %rd7, %rd34;
	shl.b64 	%rd36, %rd35, 2;
	add.s64 	%rd37, %rd1, %rd36;
	ld.global.f32 	%f76, [%rd37];
	mad.lo.s32 	%r145, %r141, %r20, %r143;
	shl.b32 	%r146, %r145, 2;
	mov.u32 	%r147, sram;
	add.s32 	%r148, %r147, %r146;
	st.shared.f32 	[%r148], %f76;
	add.s32 	%r149, %r393, %r2;
	div.s32 	%r150, %r149, %r113;
	mul.lo.s32 	%r151, %r150, %r113;
	sub.s32 	%r152, %r149, %r151;
	add.s32 	%r153, %r144, %r2;
	cvt.s64.s32 	%rd38, %r153;
	add.s64 	%rd39, %rd7, %rd38;
	shl.b64 	%rd40, %rd39, 2;
	add.s64 	%rd41, %rd1, %rd40;
	ld.global.f32 	%f77, [%rd41];
	mad.lo.s32 	%r154, %r150, %r20, %r152;
	shl.b32 	%r155, %r154, 2;
	add.s32 	%r156, %r147, %r155;
	st.shared.f32 	[%r156], %f77;
	add.s32 	%r157, %r149, %r2;
	div.s32 	%r158, %r157, %r113;
	mul.lo.s32 	%r159, %r158, %r113;
	sub.s32 	%r160, %r157, %r159;
	add.s32 	%r161, %r153, %r2;
	cvt.s64.s32 	%rd42, %r161;
	add.s64 	%rd43, %rd7, %rd42;
	shl.b64 	%rd44, %rd43, 2;
	add.s64 	%rd45, %rd1, %rd44;
	ld.global.f32 	%f78, [%rd45];
	mad.lo.s32 	%r162, %r158, %r20, %r160;
	shl.b32 	%r163, %r162, 2;
	add.s32 	%r164, %r147, %r163;
	st.shared.f32 	[%r164], %f78;
	add.s32 	%r165, %r157, %r2;
	div.s32 	%r166, %r165, %r113;
	mul.lo.s32 	%r167, %r166, %r113;
	sub.s32 	%r168, %r165, %r167;
	add.s32 	%r169, %r161, %r2;
	cvt.s64.s32 	%rd46, %r169;
	add.s64 	%rd47, %rd7, %rd46;
	shl.b64 	%rd48, %rd47, 2;
	add.s64 	%rd49, %rd1, %rd48;
	ld.global.f32 	%f79, [%rd49];
	mad.lo.s32 	%r170, %r166, %r20, %r168;
	shl.b32 	%r171, %r170, 2;
	add.s32 	%r172, %r147, %r171;
	st.shared.f32 	[%r172], %f79;
	add.s32 	%r393, %r165, %r2;
	setp.lt.s32 	%p15, %r393, %r4;
	@%p15 bra 	$L__BB0_68;
	bra.uni 	$L__BB0_18;

}


// ===== COMPILED SASS (sm_100) =====

	.target	sm_100

	.elftype	@"ET_EXEC"


//--------------------- .note.nv.tkinfo           --------------------------
	.section	.note.nv.tkinfo,"",@"SHT_NOTE"
	.sectionflags	@"SHF_NOTE_NV_TKINFO"
	.tkinfo
        /*0018*/ 	.word	0x00000002
        /*0030*/ 	.string	""
        /*0030*/ 	.string	"ptxas"
        /*0030*/ 	.string	"Cuda compilation tools, release 13.0, V13.0.88"
        /*0030*/ 	.string	"Build cuda_13.0.r13.0/compiler.36424714_0"
        /*0030*/ 	.string	"-arch sm_100 -m 64 "



//--------------------- .note.nv.cuinfo           --------------------------
	.section	.note.nv.cuinfo,"",@"SHT_NOTE"
	.sectionflags	@"SHF_NOTE_NV_CUINFO"
        /*0018*/ 	.short	0x0002
        /*001a*/ 	.short	0x0064
        /*001c*/ 	.short	0x0082
	.zero		2


//--------------------- .nv.info                  --------------------------
	.section	.nv.info,"",@"SHT_CUDA_INFO"
	.align	4


	//----- nvinfo : EIATTR_REGCOUNT
	.align		4
        /*0000*/ 	.byte	0x04, 0x2f
        /*0002*/ 	.short	(.L_1 - .L_0)
	.align		4
.L_0:
        /*0004*/ 	.word	index@(_Z22flash_attention_kernelPfS_S_S_ii)
        /*0008*/ 	.word	0x00000028


	//----- nvinfo : EIATTR_FRAME_SIZE
	.align		4
.L_1:
        /*000c*/ 	.byte	0x04, 0x11
        /*000e*/ 	.short	(.L_3 - .L_2)
	.align		4
.L_2:
        /*0010*/ 	.word	index@($__internal_2_$__cuda_sm3x_div_rn_noftz_f32_slowpath)
        /*0014*/ 	.word	0x00000140


	//----- nvinfo : EIATTR_FRAME_SIZE
	.align		4
.L_3:
        /*0018*/ 	.byte	0x04, 0x11
        /*001a*/ 	.short	(.L_5 - .L_4)
	.align		4
.L_4:
        /*001c*/ 	.word	index@($__internal_1_$__cuda_sm20_sqrt_rn_f32_slowpath)
        /*0020*/ 	.word	0x00000140


	//----- nvinfo : EIATTR_FRAME_SIZE
	.align		4
.L_5:
        /*0024*/ 	.byte	0x04, 0x11
        /*0026*/ 	.short	(.L_7 - .L_6)
	.align		4
.L_6:
        /*0028*/ 	.word	index@($__internal_0_$__cuda_sm20_rcp_rn_f32_slowpath)
        /*002c*/ 	.word	0x00000140


	//----- nvinfo : EIATTR_FRAME_SIZE
	.align		4
.L_7:
        /*0030*/ 	.byte	0x04, 0x11
        /*0032*/ 	.short	(.L_9 - .L_8)
	.align		4
.L_8:
        /*0034*/ 	.word	index@(_Z22flash_attention_kernelPfS_S_S_ii)
        /*0038*/ 	.word	0x00000140


	//----- nvinfo : EIATTR_MIN_STACK_SIZE
	.align		4
.L_9:
        /*003c*/ 	.byte	0x04, 0x12
        /*003e*/ 	.short	(.L_11 - .L_10)
	.align		4
.L_10:
        /*0040*/ 	.word	index@(_Z22flash_attention_kernelPfS_S_S_ii)
        /*0044*/ 	.word	0x00000140
.L_11:


//--------------------- .nv.compat                --------------------------
	.section	.nv.compat,"",@"SHT_CUDA_COMPAT_INFO"
	.align	4
        /*0000*/ 	.byte	0x02, 0x09, 0x00, 0x00, 0x02, 0x02, 0x01, 0x00, 0x02, 0x05, 0x05, 0x00, 0x03, 0x07, 0x01, 0x01
        /*0010*/ 	.byte	0x02, 0x03, 0x00, 0x00, 0x02, 0x06, 0x01, 0x00, 0x04, 0x0b, 0x08, 0x00, 0x01, 0x00, 0x00, 0x00
        /*0020*/ 	.byte	0x00, 0x00, 0x00, 0x00


//--------------------- .nv.info._Z22flash_attention_kernelPfS_S_S_ii --------------------------
	.section	.nv.info._Z22flash_attention_kernelPfS_S_S_ii,"",@"SHT_CUDA_INFO"
	.sectionflags	@""
	.align	4


	//----- nvinfo : EIATTR_CUDA_API_VERSION
	.align		4
        /*0000*/ 	.byte	0x04, 0x37
        /*0002*/ 	.short	(.L_13 - .L_12)
.L_12:
        /*0004*/ 	.word	0x00000082


	//----- nvinfo : EIATTR_KPARAM_INFO
	.align		4
.L_13:
        /*0008*/ 	.byte	0x04, 0x17
        /*000a*/ 	.short	(.L_15 - .L_14)
.L_14:
        /*000c*/ 	.word	0x00000000
        /*0010*/ 	.short	0x0005
        /*0012*/ 	.short	0x0024
        /*0014*/ 	.byte	0x00, 0xf0, 0x11, 0x00


	//----- nvinfo : EIATTR_KPARAM_INFO
	.align		4
.L_15:
        /*0018*/ 	.byte	0x04, 0x17
        /*001a*/ 	.short	(.L_17 - .L_16)
.L_16:
        /*001c*/ 	.word	0x00000000
        /*0020*/ 	.short	0x0004
        /*0022*/ 	.short	0x0020
        /*0024*/ 	.byte	0x00, 0xf0, 0x11, 0x00


	//----- nvinfo : EIATTR_KPARAM_INFO
	.align		4
.L_17:
        /*0028*/ 	.byte	0x04, 0x17
        /*002a*/ 	.short	(.L_19 - .L_18)
.L_18:
        /*002c*/ 	.word	0x00000000
        /*0030*/ 	.short	0x0003
        /*0032*/ 	.short	0x0018
        /*0034*/ 	.byte	0x00, 0xf5, 0x21, 0x00


	//----- nvinfo : EIATTR_KPARAM_INFO
	.align		4
.L_19:
        /*0038*/ 	.byte	0x04, 0x17
        /*003a*/ 	.short	(.L_21 - .L_20)
.L_20:
        /*003c*/ 	.word	0x00000000
        /*0040*/ 	.short	0x0002
        /*0042*/ 	.short	0x0010
        /*0044*/ 	.byte	0x00, 0xf5, 0x21, 0x00


	//----- nvinfo : EIATTR_KPARAM_INFO
	.align		4
.L_21:
        /*0048*/ 	.byte	0x04, 0x17
        /*004a*/ 	.short	(.L_23 - .L_22)
.L_22:
        /*004c*/ 	.word	0x00000000
        /*0050*/ 	.short	0x0001
        /*0052*/ 	.short	0x0008
        /*0054*/ 	.byte	0x00, 0xf5, 0x21, 0x00


	//----- nvinfo : EIATTR_KPARAM_INFO
	.align		4
.L_23:
        /*0058*/ 	.byte	0x04, 0x17
        /*005a*/ 	.short	(.L_25 - .L_24)
.L_24:
        /*005c*/ 	.word	0x00000000
        /*0060*/ 	.short	0x0000
        /*0062*/ 	.short	0x0000
        /*0064*/ 	.byte	0x00, 0xf5, 0x21, 0x00


	//----- nvinfo : EIATTR_SPARSE_MMA_MASK
	.align		4
.L_25:
        /*0068*/ 	.byte	0x03, 0x50
        /*006a*/ 	.short	0x0000


	//----- nvinfo : EIATTR_MAXREG_COUNT
	.align		4
        /*006c*/ 	.byte	0x03, 0x1b
        /*006e*/ 	.short	0x00ff


	//----- nvinfo : EIATTR_NUM_BARRIERS
	.align		4
        /*0070*/ 	.byte	0x02, 0x4c
        /*0072*/ 	.byte	0x01
	.zero		1


	//----- nvinfo : EIATTR_MERCURY_ISA_VERSION
	.align		4
        /*0074*/ 	.byte	0x03, 0x5f
        /*0076*/ 	.short	0x0101


	//----- nvinfo : EIATTR_VRC_CTA_INIT_COUNT
	.align		4
        /*0078*/ 	.byte	0x02, 0x4a
	.zero		1
	.zero		1


	//----- nvinfo : EIATTR_EXIT_INSTR_OFFSETS
	.align		4
        /*007c*/ 	.byte	0x04, 0x1c
        /*007e*/ 	.short	(.L_27 - .L_26)


	//   ....[0]....
.L_26:
        /*0080*/ 	.word	0x00007150


	//   ....[1]....
        /*0084*/ 	.word	0x00007690


	//   ....[2]....
        /*0088*/ 	.word	0x00007eb0


	//----- nvinfo : EIATTR_CRS_STACK_SIZE
	.align		4
.L_27:
        /*008c*/ 	.byte	0x04, 0x1e
        /*008e*/ 	.short	(.L_29 - .L_28)
.L_28:
        /*0090*/ 	.word	0x00000000


	//----- nvinfo : EIATTR_CBANK_PARAM_SIZE
	.align		4
.L_29:
        /*0094*/ 	.byte	0x03, 0x19
        /*0096*/ 	.short	0x0028


	//----- nvinfo : EIATTR_PARAM_CBANK
	.align		4
        /*0098*/ 	.byte	0x04, 0x0a
        /*009a*/ 	.short	(.L_31 - .L_30)
	.align		4
.L_30:
        /*009c*/ 	.word	index@(.nv.constant0._Z22flash_attention_kernelPfS_S_S_ii)
        /*00a0*/ 	.short	0x0380
        /*00a2*/ 	.short	0x0028


	//----- nvinfo : EIATTR_SW_WAR
	.align		4
.L_31:
        /*00a4*/ 	.byte	0x04, 0x36
        /*00a6*/ 	.short	(.L_33 - .L_32)
.L_32:
        /*00a8*/ 	.word	0x00000008
.L_33:


//--------------------- .nv.callgraph             --------------------------
	.section	.nv.callgraph,"",@"SHT_CUDA_CALLGRAPH"
	.align	4
	.sectionentsize	8
	.align		4
        /*0000*/ 	.word	0x00000000
	.align		4
        /*0004*/ 	.word	0xffffffff
	.align		4
        /*0008*/ 	.word	0x00000000
	.align		4
        /*000c*/ 	.word	0xfffffffe
	.align		4
        /*0010*/ 	.word	0x00000000
	.align		4
        /*0014*/ 	.word	0xfffffffd
	.align		4
        /*0018*/ 	.word	0x00000000
	.align		4
        /*001c*/ 	.word	0xfffffffc


//--------------------- .text._Z22flash_attention_kernelPfS_S_S_ii --------------------------
	.section	.text._Z22flash_attention_kernelPfS_S_S_ii,"ax",@progbits
	.align	128
        .global         _Z22flash_attention_kernelPfS_S_S_ii
        .type           _Z22flash_attention_kernelPfS_S_S_ii,@function
        .size           _Z22flash_attention_kernelPfS_S_S_ii,(.L_x_125 - _Z22flash_attention_kernelPfS_S_S_ii)
        .other          _Z22flash_attention_kernelPfS_S_S_ii,@"STO_CUDA_ENTRY STV_DEFAULT"
_Z22flash_attention_kernelPfS_S_S_ii:
.text._Z22flash_attention_kernelPfS_S_S_ii:
[----:B------:R-:W0:Y:S01]  /*0000*/  LDC R1, c[0x0][0x37c] ;  /* 0x0000df00ff017b82 */ /* 0x000e220000000800 */
[----:B------:R-:W1:Y:S07]  /*0010*/  LDCU.64 UR6, c[0x0][0x3a0] ;  /* 0x00007400ff0677ac */ /* 0x000e6e0008000a00 */
[----:B------:R-:W-:Y:S01]  /*0020*/  S2UR UR4, SR_CTAID.Y ;  /* 0x00000000000479c3 */ /* 0x000fe20000002600 */
[----:B------:R-:W2:Y:S01]  /*0030*/  S2R R34, SR_TID.X ;  /* 0x0000000000227919 */ /* 0x000ea20000002100 */
[----:B0-----:R-:W-:Y:S01]  /*0040*/  IADD3 R1, PT, PT, R1, -0x140, RZ ;  /* 0xfffffec001017810 */ /* 0x001fe20007ffe0ff */
[----:B------:R-:W0:Y:S03]  /*0050*/  LDCU.64 UR20, c[0x0][0x358] ;  /* 0x00006b00ff1477ac */ /* 0x000e260008000a00 */
[C---:B------:R-:W-:Y:S01]  /*0060*/  R2UR UR12, R1.reuse ;  /* 0x00000000010c72ca */ /* 0x040fe200000e0000 */
[----:B------:R-:W3:Y:S01]  /*0070*/  LDCU UR19, c[0x0][0x360] ;  /* 0x00006c00ff1377ac */ /* 0x000ee20008000800 */
[----:B------:R-:W4:Y:S01]  /*0080*/  S2UR UR8, SR_CTAID.X ;  /* 0x00000000000879c3 */ /* 0x000f220000002500 */
[----:B------:R-:W-:-:S02]  /*0090*/  R2UR UR22, R1 ;  /* 0x00000000011672ca */ /* 0x000fc400000e0000 */
[----:B-1----:R-:W-:-:S04]  /*00a0*/  MOV R5, UR7 ;  /* 0x0000000700057c02 */ /* 0x002fc80008000f00 */
[C---:B------:R-:W-:Y:S02]  /*00b0*/  R2UR UR5, R5.reuse ;  /* 0x00000000050572ca */ /* 0x040fe400000e0000 */
[C---:B------:R-:W-:Y:S02]  /*00c0*/  R2UR UR9, R5.reuse ;  /* 0x00000000050972ca */ /* 0x040fe400000e0000 */
[----:B------:R-:W-:Y:S01]  /*00d0*/  ISETP.GE.AND P0, PT, R5, 0x1, PT ;  /* 0x000000010500780c */ /* 0x000fe20003f06270 */
[----:B----4-:R-:W-:-:S08]  /*00e0*/  USHF.L.U32 UR8, UR8, 0x7, URZ ;  /* 0x0000000708087899 */ /* 0x010fd000080006ff */
[----:B------:R-:W-:Y:S02]  /*00f0*/  UIMAD UR6, UR5, UR6, URZ ;  /* 0x00000006050672a4 */ /* 0x000fe4000f8e02ff */
[----:B------:R-:W-:Y:S02]  /*0100*/  USHF.L.U32 UR9, UR9, 0x7, URZ ;  /* 0x0000000709097899 */ /* 0x000fe400080006ff */
[----:B------:R-:W-:Y:S02]  /*0110*/  USHF.R.S32.HI UR5, URZ, 0x1f, UR6 ;  /* 0x0000001fff057899 */ /* 0x000fe40008011406 */
[----:B------:R-:W-:Y:S02]  /*0120*/  UIMAD.WIDE.U32 UR6, UR6, UR4, URZ ;  /* 0x00000004060672a5 */ /* 0x000fe4000f8e00ff */
[----:B------:R-:W-:-:S04]  /*0130*/  UIMAD UR5, UR5, UR4, URZ ;  /* 0x00000004050572a4 */ /* 0x000fc8000f8e02ff */
[----:B------:R-:W-:Y:S01]  /*0140*/  UIADD3 UR10, UPT, UPT, UR7, UR5, URZ ;  /* 0x00000005070a7290 */ /* 0x000fe2000fffe0ff */
[----:B0-23--:R-:W-:Y:S11]  /*0150*/  @!P0 BRA `(.L_x_0) ;  /* 0x0000000000c48947 */ /* 0x00dff60003800000 */
[C---:B------:R-:W-:Y:S01]  /*0160*/  VIADD R0, R5.reuse, 0xffffffff ;  /* 0xffffffff05007836 */ /* 0x040fe20000000000 */
[----:B------:R-:W-:-:S04]  /*0170*/  LOP3.LUT R4, R5, 0xf, RZ, 0xc0, !PT ;  /* 0x0000000f05047812 */ /* 0x000fc800078ec0ff */
[----:B------:R-:W-:Y:S01]  /*0180*/  ISETP.GE.U32.AND P0, PT, R0, 0xf, PT ;  /* 0x0000000f0000780c */ /* 0x000fe20003f06070 */
[----:B------:R-:W-:Y:S01]  /*0190*/  HFMA2 R0, -RZ, RZ, 0, 0 ;  /* 0x00000000ff007431 */ /* 0x000fe200000001ff */
[----:B------:R-:W-:-:S11]  /*01a0*/  ISETP.NE.AND P1, PT, R4, RZ, PT ;  /* 0x000000ff0400720c */ /* 0x000fd60003f25270 */
[----:B------:R-:W-:Y:S05]  /*01b0*/  @!P0 BRA `(.L_x_1) ;  /* 0x0000000000288947 */ /* 0x000fea0003800000 */
[----:B------:R-:W-:Y:S02]  /*01c0*/  LOP3.LUT R0, R5, 0x7ffffff0, RZ, 0xc0, !PT ;  /* 0x7ffffff005007812 */ /* 0x000fe400078ec0ff */
[----:B------:R-:W-:-:S07]  /*01d0*/  MOV R3, RZ ;  /* 0x000000ff00037202 */ /* 0x000fce0000000f00 */
.L_x_2:
[C---:B0-----:R-:W-:Y:S01]  /*01e0*/  LEA R2, R3.reuse, UR22, 0x2 ;  /* 0x0000001603027c11 */ /* 0x041fe2000f8e10ff */
[----:B------:R-:W-:-:S04]  /*01f0*/  VIADD R3, R3, 0x10 ;  /* 0x0000001003037836 */ /* 0x000fc80000000000 */
[----:B------:R0:W-:Y:S01]  /*0200*/  STL.128 [R2], RZ ;  /* 0x000000ff02007387 */ /* 0x0001e20000100c00 */
[----:B------:R-:W-:-:S03]  /*0210*/  ISETP.NE.AND P0, PT, R3, R0, PT ;  /* 0x000000000300720c */ /* 0x000fc60003f05270 */
[----:B------:R0:W-:Y:S04]  /*0220*/  STL.128 [R2+0x10], RZ ;  /* 0x000010ff02007387 */ /* 0x0001e80000100c00 */
[----:B------:R0:W-:Y:S04]  /*0230*/  STL.128 [R2+0x20], RZ ;  /* 0x000020ff02007387 */ /* 0x0001e80000100c00 */
[----:B------:R0:W-:Y:S02]  /*0240*/  STL.128 [R2+0x30], RZ ;  /* 0x000030ff02007387 */ /* 0x0001e40000100c00 */
[----:B------:R-:W-:Y:S05]  /*0250*/  @P0 BRA `(.L_x_2) ;  /* 0xfffffffc00e00947 */ /* 0x000fea000383ffff */
.L_x_1:
[----:B------:R-:W-:Y:S05]  /*0260*/  @!P1 BRA `(.L_x_0) ;  /* 0x0000000000809947 */ /* 0x000fea0003800000 */
[----:B------:R-:W-:Y:S02]  /*0270*/  ISETP.GE.U32.AND P0, PT, R4, 0x8, PT ;  /* 0x000000080400780c */ /* 0x000fe40003f06070 */
[----:B------:R-:W-:-:S04]  /*0280*/  LOP3.LUT R3, R5, 0x7, RZ, 0xc0, !PT ;  /* 0x0000000705037812 */ /* 0x000fc800078ec0ff */
[----:B------:R-:W-:-:S07]  /*0290*/  ISETP.NE.AND P1, PT, R3, RZ, PT ;  /* 0x000000ff0300720c */ /* 0x000fce0003f25270 */
[----:B------:R-:W-:Y:S06]  /*02a0*/  @!P0 BRA `(.L_x_3) ;  /* 0x0000000000288947 */ /* 0x000fec0003800000 */
[C---:B0-----:R-:W-:Y:S02]  /*02b0*/  LEA R2, R0.reuse, UR22, 0x2 ;  /* 0x0000001600027c11 */ /* 0x041fe4000f8e10ff */
[----:B------:R-:W-:-:S03]  /*02c0*/  IADD3 R0, PT, PT, R0, 0x8, RZ ;  /* 0x0000000800007810 */ /* 0x000fc60007ffe0ff */
[----:B------:R1:W-:Y:S04]  /*02d0*/  STL [R2], RZ ;  /* 0x000000ff02007387 */ /* 0x0003e80000100800 */
[----:B------:R1:W-:Y:S04]  /*02e0*/  STL [R2+0x4], RZ ;  /* 0x000004ff02007387 */ /* 0x0003e80000100800 */
[----:B------:R1:W-:Y:S04]  /*02f0*/  STL [R2+0x8], RZ ;  /* 0x000008ff02007387 */ /* 0x0003e80000100800 */
[----:B------:R1:W-:Y:S04]  /*0300*/  STL [R2+0xc], RZ ;  /* 0x00000cff02007387 */ /* 0x0003e80000100800 */
[----:B------:R1:W-:Y:S04]  /*0310*/  STL [R2+0x10], RZ ;  /* 0x000010ff02007387 */ /* 0x0003e80000100800 */
[----:B------:R1:W-:Y:S04]  /*0320*/  STL [R2+0x14], RZ ;  /* 0x000014ff02007387 */ /* 0x0003e80000100800 */
[----:B------:R1:W-:Y:S04]  /*0330*/  STL [R2+0x18], RZ ;  /* 0x000018ff02007387 */ /* 0x0003e80000100800 */
[----:B------:R1:W-:Y:S02]  /*0340*/  STL [R2+0x1c], RZ ;  /* 0x00001cff02007387 */ /* 0x0003e40000100800 */
.L_x_3:
[----:B------:R-:W-:Y:S05]  /*0350*/  @!P1 BRA `(.L_x_0) ;  /* 0x0000000000449947 */ /* 0x000fea0003800000 */
[----:B------:R-:W-:Y:S02]  /*0360*/  ISETP.GE.U32.AND P0, PT, R3, 0x4, PT ;  /* 0x000000040300780c */ /* 0x000fe40003f06070 */
[----:B01----:R-:W-:-:S04]  /*0370*/  LOP3.LUT R2, R5, 0x3, RZ, 0xc0, !PT ;  /* 0x0000000305027812 */ /* 0x003fc800078ec0ff */
[----:B------:R-:W-:-:S07]  /*0380*/  ISETP.NE.AND P1, PT, R2, RZ, PT ;  /* 0x000000ff0200720c */ /* 0x000fce0003f25270 */
[C---:B------:R-:W-:Y:S02]  /*0390*/  @P0 LEA R3, R0.reuse, UR22, 0x2 ;  /* 0x0000001600030c11 */ /* 0x040fe4000f8e10ff */
[----:B------:R-:W-:-:S03]  /*03a0*/  @P0 IADD3 R0, PT, PT, R0, 0x4, RZ ;  /* 0x0000000400000810 */ /* 0x000fc60007ffe0ff */
[----:B------:R2:W-:Y:S04]  /*03b0*/  @P0 STL [R3], RZ ;  /* 0x000000ff03000387 */ /* 0x0005e80000100800 */
[----:B------:R2:W-:Y:S04]  /*03c0*/  @P0 STL [R3+0x4], RZ ;  /* 0x000004ff03000387 */ /* 0x0005e80000100800 */
[----:B------:R2:W-:Y:S04]  /*03d0*/  @P0 STL [R3+0x8], RZ ;  /* 0x000008ff03000387 */ /* 0x0005e80000100800 */
[----:B------:R2:W-:Y:S01]  /*03e0*/  @P0 STL [R3+0xc], RZ ;  /* 0x00000cff03000387 */ /* 0x0005e20000100800 */
[----:B------:R-:W-:Y:S05]  /*03f0*/  @!P1 BRA `(.L_x_0) ;  /* 0x00000000001c9947 */ /* 0x000fea0003800000 */
[----:B------:R-:W-:-:S05]  /*0400*/  UMOV UR4, URZ ;  /* 0x000000ff00047c82 */ /* 0x000fca0008000000 */
.L_x_4:
[C---:B--2---:R-:W-:Y:S01]  /*0410*/  LEA R3, R0.reuse, UR22, 0x2 ;  /* 0x0000001600037c11 */ /* 0x044fe2000f8e10ff */
[----:B------:R-:W-:Y:S01]  /*0420*/  UIADD3 UR4, UPT, UPT, UR4, 0x1, URZ ;  /* 0x0000000104047890 */ /* 0x000fe2000fffe0ff */
[----:B------:R-:W-:-:S03]  /*0430*/  VIADD R0, R0, 0x1 ;  /* 0x0000000100007836 */ /* 0x000fc60000000000 */
[----:B------:R3:W-:Y:S02]  /*0440*/  STL [R3], RZ ;  /* 0x000000ff03007387 */ /* 0x0007e40000100800 */
[----:B------:R-:W-:-:S13]  /*0450*/  ISETP.NE.AND P0, PT, R2, UR4, PT ;  /* 0x0000000402007c0c */ /* 0x000fda000bf05270 */
[----:B---3--:R-:W-:Y:S05]  /*0460*/  @P0 BRA `(.L_x_4) ;  /* 0xfffffffc00e80947 */ /* 0x008fea000383ffff */
.L_x_0:
[----:B------:R-:W-:Y:S01]  /*0470*/  ISETP.GE.AND P0, PT, R34, UR9, PT ;  /* 0x0000000922007c0c */ /* 0x000fe2000bf06270 */
[----:B------:R-:W3:Y:S01]  /*0480*/  LDCU UR11, c[0x0][0x3a4] ;  /* 0x00007480ff0b77ac */ /* 0x000ee20008000800 */
[----:B------:R-:W-:Y:S01]  /*0490*/  BSSY.RECONVERGENT B0, `(.L_x_5) ;  /* 0x00000d5000007945 */ /* 0x000fe20003800200 */
[----:B------:R-:W4:Y:S01]  /*04a0*/  LDCU UR13, c[0x0][0x3a4] ;  /* 0x00007480ff0d77ac */ /* 0x000f220008000800 */
[----:B------:R-:W0:Y:S01]  /*04b0*/  LDCU.64 UR14, c[0x0][0x380] ;  /* 0x00007000ff0e77ac */ /* 0x000e220008000a00 */
[----:B------:R-:W0:Y:S08]  /*04c0*/  LDCU.64 UR16, c[0x0][0x380] ;  /* 0x00007000ff1077ac */ /* 0x000e300008000a00 */
[----:B------:R-:W-:Y:S05]  /*04d0*/  @P0 BRA `(.L_x_6) ;  /* 0x0000000c00400947 */ /* 0x000fea0003800000 */
[----:B------:R-:W5:Y:S01]  /*04e0*/  I2F.U32.RP R6, UR19 ;  /* 0x0000001300067d06 */ /* 0x000f620008209000 */
[----:B------:R-:W-:Y:S01]  /*04f0*/  VIADD R0, R34, UR19 ;  /* 0x0000001322007c36 */ /* 0x000fe20008000000 */
[----:B------:R-:W-:Y:S01]  /*0500*/  ISETP.NE.U32.AND P2, PT, RZ, UR19, PT ;  /* 0x00000013ff007c0c */ /* 0x000fe2000bf45070 */
[----:B------:R-:W-:Y:S03]  /*0510*/  BSSY.RECONVERGENT B1, `(.L_x_7) ;  /* 0x000004c000017945 */ /* 0x000fe60003800200 */
[C---:B------:R-:W-:Y:S02]  /*0520*/  ISETP.GE.U32.AND P0, PT, R0.reuse, UR9, PT ;  /* 0x0000000900007c0c */ /* 0x040fe4000bf06070 */
[----:B------:R-:W-:Y:S02]  /*0530*/  VIMNMX.U32 R7, PT, PT, R0, UR9, !PT ;  /* 0x0000000900077c48 */ /* 0x000fe4000ffe0000 */
[----:B------:R-:W-:-:S04]  /*0540*/  SEL R4, RZ, 0x1, P0 ;  /* 0x00000001ff047807 */ /* 0x000fc80000000000 */
[----:B------:R-:W-:Y:S01]  /*0550*/  IADD3 R7, PT, PT, R7, -R0, -R4 ;  /* 0x8000000007077210 */ /* 0x000fe20007ffe804 */
[----:B-----5:R-:W0:Y:S02]  /*0560*/  MUFU.RCP R6, R6 ;  /* 0x0000000600067308 */ /* 0x020e240000001000 */
[----:B01----:R-:W-:-:S06]  /*0570*/  IADD3 R2, PT, PT, R6, 0xffffffe, RZ ;  /* 0x0ffffffe06027810 */ /* 0x003fcc0007ffe0ff */
[----:B--2---:R0:W1:Y:S02]  /*0580*/  F2I.FTZ.U32.TRUNC.NTZ R3, R2 ;  /* 0x0000000200037305 */ /* 0x004064000021f000 */
[----:B0-----:R-:W-:Y:S01]  /*0590*/  HFMA2 R2, -RZ, RZ, 0, 0 ;  /* 0x00000000ff027431 */ /* 0x001fe200000001ff */
[----:B-1----:R-:W-:-:S05]  /*05a0*/  IADD3 R9, PT, PT, RZ, -R3, RZ ;  /* 0x80000003ff097210 */ /* 0x002fca0007ffe0ff */
[----:B------:R-:W-:-:S04]  /*05b0*/  IMAD R9, R9, UR19, RZ ;  /* 0x0000001309097c24 */ /* 0x000fc8000f8e02ff */
[----:B------:R-:W-:Y:S01]  /*05c0*/  IMAD.HI.U32 R6, R3, R9, R2 ;  /* 0x0000000903067227 */ /* 0x000fe200078e0002 */
[----:B------:R-:W-:-:S05]  /*05d0*/  MOV R2, R34 ;  /* 0x0000002200027202 */ /* 0x000fca0000000f00 */
[----:B------:R-:W-:-:S05]  /*05e0*/  IMAD.HI.U32 R3, R6, R7, RZ ;  /* 0x0000000706037227 */ /* 0x000fca00078e00ff */
[----:B------:R-:W-:-:S05]  /*05f0*/  IADD3 R0, PT, PT, -R3, RZ, RZ ;  /* 0x000000ff03007210 */ /* 0x000fca0007ffe1ff */
[----:B------:R-:W-:-:S05]  /*0600*/  IMAD R7, R0, UR19, R7 ;  /* 0x0000001300077c24 */ /* 0x000fca000f8e0207 */
[----:B------:R-:W-:-:S13]  /*0610*/  ISETP.GE.U32.AND P0, PT, R7, UR19, PT ;  /* 0x0000001307007c0c */ /* 0x000fda000bf06070 */
[----:B------:R-:W-:Y:S01]  /*0620*/  @P0 VIADD R7, R7, -UR19 ;  /* 0x8000001307070c36 */ /* 0x000fe20008000000 */
[----:B------:R-:W-:-:S04]  /*0630*/  @P0 IADD3 R3, PT, PT, R3, 0x1, RZ ;  /* 0x0000000103030810 */ /* 0x000fc80007ffe0ff */
[----:B------:R-:W-:-:S13]  /*0640*/  ISETP.GE.U32.AND P1, PT, R7, UR19, PT ;  /* 0x0000001307007c0c */ /* 0x000fda000bf26070 */
[----:B------:R-:W-:Y:S02]  /*0650*/  @P1 IADD3 R3, PT, PT, R3, 0x1, RZ ;  /* 0x0000000103031810 */ /* 0x000fe40007ffe0ff */
[----:B------:R-:W-:-:S05]  /*0660*/  @!P2 LOP3.LUT R3, RZ, UR19, RZ, 0x33, !PT ;  /* 0x00000013ff03ac12 */ /* 0x000fca000f8e33ff */
[----:B------:R-:W-:-:S05]  /*0670*/  IMAD.IADD R8, R4, 0x1, R3 ;  /* 0x0000000104087824 */ /* 0x000fca00078e0203 */
[C---:B------:R-:W-:Y:S02]  /*0680*/  LOP3.LUT R0, R8.reuse, 0x3, RZ, 0xc0, !PT ;  /* 0x0000000308007812 */ /* 0x040fe400078ec0ff */
[----:B------:R-:W-:Y:S02]  /*0690*/  ISETP.GE.U32.AND P0, PT, R8, 0x3, PT ;  /* 0x000000030800780c */ /* 0x000fe40003f06070 */
[----:B------:R-:W-:Y:S02]  /*06a0*/  ISETP.NE.AND P1, PT, R0, 0x3, PT ;  /* 0x000000030000780c */ /* 0x000fe40003f25270 */
[----:B------:R-:W-:-:S11]  /*06b0*/  IADD3 R0, PT, PT, R5, 0x1, RZ ;  /* 0x0000000105007810 */ /* 0x000fd60007ffe0ff */
[----:B------:R-:W-:Y:S05]  /*06c0*/  @!P1 BRA `(.L_x_8) ;  /* 0x0000000000c09947 */ /* 0x000fea0003800000 */
[-C--:B------:R-:W-:Y:S01]  /*06d0*/  IABS R3, R5.reuse ;  /* 0x0000000500037213 */ /* 0x080fe20000000000 */
[----:B------:R-:W0:Y:S01]  /*06e0*/  S2R R13, SR_CgaCtaId ;  /* 0x00000000000d7919 */ /* 0x000e220000008800 */
[----:B------:R-:W-:Y:S02]  /*06f0*/  MOV R4, 0x400 ;  /* 0x0000040000047802 */ /* 0x000fe40000000f00 */
[----:B------:R-:W1:Y:S01]  /*0700*/  I2F.RP R2, R3 ;  /* 0x0000000300027306 */ /* 0x000e620000209400 */
[----:B------:R-:W-:Y:S02]  /*0710*/  ISETP.NE.AND P1, PT, R5, RZ, PT ;  /* 0x000000ff0500720c */ /* 0x000fe40003f25270 */
[----:B------:R-:W-:-:S05]  /*0720*/  LOP3.LUT R11, RZ, R5, RZ, 0x33, !PT ;  /* 0x00000005ff0b7212 */ /* 0x000fca00078e33ff */
[----:B-1----:R-:W1:Y:S01]  /*0730*/  MUFU.RCP R2, R2 ;  /* 0x0000000200027308 */ /* 0x002e620000001000 */
[----:B0-----:R-:W-:Y:S01]  /*0740*/  LEA R13, R13, R4, 0x18 ;  /* 0x000000040d0d7211 */ /* 0x001fe200078ec0ff */
[----:B------:R-:W-:Y:S01]  /*0750*/  VIADD R4, R8, 0x1 ;  /* 0x0000000108047836 */ /* 0x000fe20000000000 */
[----:B------:R-:W-:Y:S01]  /*0760*/  MOV R8, RZ ;  /* 0x000000ff00087202 */ /* 0x000fe20000000f00 */
[----:B-1----:R-:W-:Y:S01]  /*0770*/  VIADD R6, R2, 0xffffffe ;  /* 0x0ffffffe02067836 */ /* 0x002fe20000000000 */
[----:B------:R-:W-:Y:S02]  /*0780*/  MOV R2, R34 ;  /* 0x0000002200027202 */ /* 0x000fe40000000f00 */
[----:B------:R-:W-:Y:S01]  /*0790*/  LOP3.LUT R17, R4, 0x3, RZ, 0xc0, !PT ;  /* 0x0000000304117812 */ /* 0x000fe200078ec0ff */
[----:B------:R0:W1:Y:S02]  /*07a0*/  F2I.FTZ.U32.TRUNC.NTZ R7, R6 ;  /* 0x0000000600077305 */ /* 0x000064000021f000 */
[----:B0-----:R-:W-:-:S02]  /*07b0*/  MOV R6, RZ ;  /* 0x000000ff00067202 */ /* 0x001fc40000000f00 */
[----:B-1----:R-:W-:-:S05]  /*07c0*/  IADD3 R10, PT, PT, RZ, -R7, RZ ;  /* 0x80000007ff0a7210 */ /* 0x002fca0007ffe0ff */
[----:B------:R-:W-:-:S04]  /*07d0*/  IMAD R9, R10, R3, RZ ;  /* 0x000000030a097224 */ /* 0x000fc800078e02ff */
[----:B------:R-:W-:-:S07]  /*07e0*/  IMAD.HI.U32 R9, R7, R9, R6 ;  /* 0x0000000907097227 */ /* 0x000fce00078e0006 */
.L_x_9:
[----:B---3--:R-:W-:-:S04]  /*07f0*/  IMAD.U32 R5, RZ, RZ, UR11 ;  /* 0x0000000bff057e24 */ /* 0x008fc8000f8e00ff */
[----:B------:R-:W-:-:S05]  /*0800*/  IMAD R4, R5, UR8, R2 ;  /* 0x0000000805047c24 */ /* 0x000fca000f8e0202 */
[----:B0-----:R-:W-:-:S04]  /*0810*/  IADD3 R7, P2, PT, R4, UR6, RZ ;  /* 0x0000000604077c10 */ /* 0x001fc8000ff5e0ff */
[----:B------:R-:W-:Y:S02]  /*0820*/  LEA.HI.X.SX32 R4, R4, UR10, 0x1, P2 ;  /* 0x0000000a04047c11 */ /* 0x000fe400090f0eff */
[----:B------:R-:W-:-:S04]  /*0830*/  LEA R6, P2, R7, UR14, 0x2 ;  /* 0x0000000e07067c11 */ /* 0x000fc8000f8410ff */
[----:B------:R-:W-:-:S05]  /*0840*/  LEA.HI.X R7, R7, UR15, R4, 0x2, P2 ;  /* 0x0000000f07077c11 */ /* 0x000fca00090f1404 */
[----:B------:R0:W2:Y:S01]  /*0850*/  LDG.E R6, desc[UR20][R6.64] ;  /* 0x0000001406067981 */ /* 0x0000a2000c1e1900 */
[----:B------:R-:W-:Y:S02]  /*0860*/  IABS R10, R2 ;  /* 0x00000002000a7213 */ /* 0x000fe40000000000 */
[-C--:B------:R-:W-:Y:S02]  /*0870*/  IABS R19, R5.reuse ;  /* 0x0000000500137213 */ /* 0x080fe40000000000 */
[----:B------:R-:W-:Y:S01]  /*0880*/  IADD3 R8, PT, PT, R8, 0x1, RZ ;  /* 0x0000000108087810 */ /* 0x000fe20007ffe0ff */
[----:B------:R-:W-:Y:S01]  /*0890*/  IMAD.HI.U32 R4, R9, R10, RZ ;  /* 0x0000000a09047227 */ /* 0x000fe200078e00ff */
[----:B0-----:R-:W-:-:S04]  /*08a0*/  LOP3.LUT R7, R2, R5, RZ, 0x3c, !PT ;  /* 0x0000000502077212 */ /* 0x001fc800078e3cff */
[----:B------:R-:W-:Y:S02]  /*08b0*/  IADD3 R15, PT, PT, -R4, RZ, RZ ;  /* 0x000000ff040f7210 */ /* 0x000fe40007ffe1ff */
[----:B------:R-:W-:-:S03]  /*08c0*/  ISETP.GE.AND P4, PT, R7, RZ, PT ;  /* 0x000000ff0700720c */ /* 0x000fc60003f86270 */
[----:B------:R-:W-:-:S05]  /*08d0*/  IMAD R10, R19, R15, R10 ;  /* 0x0000000f130a7224 */ /* 0x000fca00078e020a */
[----:B------:R-:W-:-:S13]  /*08e0*/  ISETP.GT.U32.AND P3, PT, R3, R10, PT ;  /* 0x0000000a0300720c */ /* 0x000fda0003f64070 */
[----:B------:R-:W-:Y:S01]  /*08f0*/  @!P3 IADD3 R10, PT, PT, R10, -R19, RZ ;  /* 0x800000130a0ab210 */ /* 0x000fe20007ffe0ff */
[----:B------:R-:W-:-:S03]  /*0900*/  @!P3 VIADD R4, R4, 0x1 ;  /* 0x000000010404b836 */ /* 0x000fc60000000000 */
[----:B------:R-:W-:-:S13]  /*0910*/  ISETP.GE.U32.AND P2, PT, R10, R3, PT ;  /* 0x000000030a00720c */ /* 0x000fda0003f46070 */
[----:B------:R-:W-:Y:S02]  /*0920*/  @P2 IADD3 R4, PT, PT, R4, 0x1, RZ ;  /* 0x0000000104042810 */ /* 0x000fe40007ffe0ff */
[----:B------:R-:W-:Y:S02]  /*0930*/  ISETP.NE.AND P2, PT, R8, R17, PT ;  /* 0x000000110800720c */ /* 0x000fe40003f45270 */
[----:B------:R-:W-:-:S04]  /*0940*/  @!P4 IADD3 R4, PT, PT, -R4, RZ, RZ ;  /* 0x000000ff0404c210 */ /* 0x000fc80007ffe1ff */
[----:B------:R-:W-:-:S05]  /*0950*/  SEL R7, R11, R4, !P1 ;  /* 0x000000040b077207 */ /* 0x000fca0004800000 */
[----:B------:R-:W-:-:S04]  /*0960*/  IMAD.MOV R4, RZ, RZ, -R7 ;  /* 0x000000ffff047224 */ /* 0x000fc800078e0a07 */
[----:B------:R-:W-:Y:S02]  /*0970*/  IMAD R4, R5, R4, R2 ;  /* 0x0000000405047224 */ /* 0x000fe400078e0202 */
[----:B------:R-:W-:Y:S02]  /*0980*/  VIADD R2, R2, UR19 ;  /* 0x0000001302027c36 */ /* 0x000fe40008000000 */
[----:B------:R-:W-:-:S05]  /*0990*/  IMAD R4, R0, R7, R4 ;  /* 0x0000000700047224 */ /* 0x000fca00078e0204 */
[----:B------:R-:W-:-:S05]  /*09a0*/  LEA R7, R4, R13, 0x2 ;  /* 0x0000000d04077211 */ /* 0x000fca00078e10ff */
[----:B--2---:R0:W-:Y:S01]  /*09b0*/  STS [R7], R6 ;  /* 0x0000000607007388 */ /* 0x0041e20000000800 */
[----:B------:R-:W-:Y:S05]  /*09c0*/  @P2 BRA `(.L_x_9) ;  /* 0xfffffffc00882947 */ /* 0x000fea000383ffff */
.L_x_8:
[----:B---34-:R-:W-:Y:S05]  /*09d0*/  BSYNC.RECONVERGENT B1 ;  /* 0x0000000000017941 */ /* 0x018fea0003800200 */
.L_x_7:
[----:B------:R-:W-:Y:S05]  /*09e0*/  @!P0 BRA `(.L_x_6) ;  /* 0x0000000400fc8947 */ /* 0x000fea0003800000 */
[----:B------:R-:W-:-:S04]  /*09f0*/  IABS R3, R5 ;  /* 0x0000000500037213 */ /* 0x000fc80000000000 */
[----:B0-----:R-:W0:Y:S08]  /*0a00*/  I2F.RP R6, R3 ;  /* 0x0000000300067306 */ /* 0x001e300000209400 */
[----:B0-----:R-:W0:Y:S02]  /*0a10*/  MUFU.RCP R6, R6 ;  /* 0x0000000600067308 */ /* 0x001e240000001000 */
[----:B0-----:R-:W-:-:S06]  /*0a20*/  IADD3 R5, PT, PT, R6, 0xffffffe, RZ ;  /* 0x0ffffffe06057810 */ /* 0x001fcc0007ffe0ff */
[----:B------:R-:W0:Y:S02]  /*0a30*/  F2I.FTZ.U32.TRUNC.NTZ R5, R5 ;  /* 0x0000000500057305 */ /* 0x000e24000021f000 */
[----:B0-----:R-:W-:-:S05]  /*0a40*/  IADD3 R4, PT, PT, RZ, -R5, RZ ;  /* 0x80000005ff047210 */ /* 0x001fca0007ffe0ff */
[----:B------:R-:W-:Y:S02]  /*0a50*/  IMAD R7, R4, R3, RZ ;  /* 0x0000000304077224 */ /* 0x000fe400078e02ff */
[----:B------:R-:W-:-:S04]  /*0a60*/  IMAD.MOV.U32 R4, RZ, RZ, RZ ;  /* 0x000000ffff047224 */ /* 0x000fc800078e00ff */
[----:B------:R-:W-:-:S07]  /*0a70*/  IMAD.HI.U32 R4, R5, R7, R4 ;  /* 0x0000000705047227 */ /* 0x000fce00078e0004 */
.L_x_10:
[----:B------:R-:W-:-:S05]  /*0a80*/  MOV R5, UR13 ;  /* 0x0000000d00057c02 */ /* 0x000fca0008000f00 */
[----:B0-----:R-:W-:-:S05]  /*0a90*/  IMAD R7, R5, UR8, R2 ;  /* 0x0000000805077c24 */ /* 0x001fca000f8e0202 */
[C---:B------:R-:W-:Y:S02]  /*0aa0*/  IADD3 R6, P0, PT, R7.reuse, UR6, RZ ;  /* 0x0000000607067c10 */ /* 0x040fe4000ff1e0ff */
[C---:B------:R-:W-:Y:S02]  /*0ab0*/  IADD3 R11, PT, PT, R7.reuse, UR19, RZ ;  /* 0x00000013070b7c10 */ /* 0x040fe4000fffe0ff */
[----:B------:R-:W-:Y:S02]  /*0ac0*/  LEA.HI.X.SX32 R7, R7, UR10, 0x1, P0 ;  /* 0x0000000a07077c11 */ /* 0x000fe400080f0eff */
[C---:B------:R-:W-:Y:S01]  /*0ad0*/  LEA R12, P0, R6.reuse, UR16, 0x2 ;  /* 0x00000010060c7c11 */ /* 0x040fe2000f8010ff */
[C---:B------:R-:W-:Y:S01]  /*0ae0*/  VIADD R16, R11.reuse, UR19 ;  /* 0x000000130b107c36 */ /* 0x040fe20008000000 */
[----:B------:R-:W-:Y:S02]  /*0af0*/  IADD3 R8, P1, PT, R11, UR6, RZ ;  /* 0x000000060b087c10 */ /* 0x000fe4000ff3e0ff */
[----:B------:R-:W-:-:S02]  /*0b00*/  LEA.HI.X R13, R6, UR17, R7, 0x2, P0 ;  /* 0x00000011060d7c11 */ /* 0x000fc400080f1407 */
[C---:B------:R-:W-:Y:S02]  /*0b10*/  IADD3 R6, PT, PT, R16.reuse, UR19, RZ ;  /* 0x0000001310067c10 */ /* 0x040fe4000fffe0ff */
[----:B------:R-:W-:Y:S02]  /*0b20*/  IADD3 R9, P2, PT, R16, UR6, RZ ;  /* 0x0000000610097c10 */ /* 0x000fe4000ff5e0ff */
[----:B------:R-:W-:Y:S02]  /*0b30*/  LEA.HI.X.SX32 R11, R11, UR10, 0x1, P1 ;  /* 0x0000000a0b0b7c11 */ /* 0x000fe400088f0eff */
[----:B------:R-:W-:Y:S02]  /*0b40*/  LEA R14, P0, R8, UR16, 0x2 ;  /* 0x00000010080e7c11 */ /* 0x000fe4000f8010ff */
[----:B------:R-:W-:Y:S02]  /*0b50*/  IADD3 R7, P3, PT, R6, UR6, RZ ;  /* 0x0000000606077c10 */ /* 0x000fe4000ff7e0ff */
[----:B------:R-:W-:-:S02]  /*0b60*/  LEA.HI.X.SX32 R16, R16, UR10, 0x1, P2 ;  /* 0x0000000a10107c11 */ /* 0x000fc400090f0eff */
[----:B------:R-:W-:Y:S02]  /*0b70*/  LEA R10, P1, R9, UR16, 0x2 ;  /* 0x00000010090a7c11 */ /* 0x000fe4000f8210ff */
[----:B------:R-:W-:Y:S02]  /*0b80*/  LEA.HI.X R15, R8, UR17, R11, 0x2, P0 ;  /* 0x00000011080f7c11 */ /* 0x000fe400080f140b */
[----:B------:R-:W-:Y:S02]  /*0b90*/  LEA.HI.X.SX32 R8, R6, UR10, 0x1, P3 ;  /* 0x0000000a06087c11 */ /* 0x000fe400098f0eff */
[----:B------:R-:W-:Y:S01]  /*0ba0*/  LEA R20, P0, R7, UR16, 0x2 ;  /* 0x0000001007147c11 */ /* 0x000fe2000f8010ff */
[----:B------:R0:W2:Y:S01]  /*0bb0*/  LDG.E R6, desc[UR20][R12.64] ;  /* 0x000000140c067981 */ /* 0x0000a2000c1e1900 */
[----:B------:R-:W-:Y:S02]  /*0bc0*/  LEA.HI.X R11, R9, UR17, R16, 0x2, P1 ;  /* 0x00000011090b7c11 */ /* 0x000fe400088f1410 */
[----:B------:R-:W-:-:S02]  /*0bd0*/  LEA.HI.X R21, R7, UR17, R8, 0x2, P0 ;  /* 0x0000001107157c11 */ /* 0x000fc400080f1408 */
[----:B------:R-:W3:Y:S04]  /*0be0*/  LDG.E R7, desc[UR20][R14.64] ;  /* 0x000000140e077981 */ /* 0x000ee8000c1e1900 */
[----:B------:R-:W4:Y:S04]  /*0bf0*/  LDG.E R8, desc[UR20][R10.64] ;  /* 0x000000140a087981 */ /* 0x000f28000c1e1900 */
[----:B------:R1:W5:Y:S01]  /*0c00*/  LDG.E R9, desc[UR20][R20.64] ;  /* 0x0000001414097981 */ /* 0x000362000c1e1900 */
[----:B------:R-:W-:-:S04]  /*0c10*/  IABS R18, R5 ;  /* 0x0000000500127213 */ /* 0x000fc80000000000 */
[----:B------:R-:W0:Y:S08]  /*0c20*/  I2F.RP R22, R18 ;  /* 0x0000001200167306 */ /* 0x000e300000209400 */
[----:B0-----:R-:W0:Y:S01]  /*0c30*/  MUFU.RCP R22, R22 ;  /* 0x0000001600167308 */ /* 0x001e220000001000 */
[----:B------:R-:W-:-:S05]  /*0c40*/  IABS R19, R2 ;  /* 0x0000000200137213 */ /* 0x000fca0000000000 */
[----:B------:R-:W-:Y:S01]  /*0c50*/  IMAD.HI.U32 R13, R4, R19, RZ ;  /* 0x00000013040d7227 */ /* 0x000fe200078e00ff */
[----:B0-----:R-:W-:-:S04]  /*0c60*/  IADD3 R16, PT, PT, R22, 0xffffffe, RZ ;  /* 0x0ffffffe16107810 */ /* 0x001fc80007ffe0ff */
[----:B------:R0:W0:Y:S01]  /*0c70*/  F2I.FTZ.U32.TRUNC.NTZ R17, R16 ;  /* 0x0000001000117305 */ /* 0x000022000021f000 */
[----:B-1----:R-:W-:-:S05]  /*0c80*/  IADD3 R20, PT, PT, -R13, RZ, RZ ;  /* 0x000000ff0d147210 */ /* 0x002fca0007ffe1ff */
[----:B------:R-:W-:Y:S02]  /*0c90*/  IMAD R20, R18, R20, R19 ;  /* 0x0000001412147224 */ /* 0x000fe400078e0213 */
[----:B0-----:R-:W-:Y:S01]  /*0ca0*/  HFMA2 R16, -RZ, RZ, 0, 0 ;  /* 0x00000000ff107431 */ /* 0x001fe200000001ff */
[----:B------:R-:W-:Y:S01]  /*0cb0*/  IADD3 R12, PT, PT, R2, UR19, RZ ;  /* 0x00000013020c7c10 */ /* 0x000fe2000fffe0ff */
[----:B------:R-:W-:Y:S01]  /*0cc0*/  IMAD.MOV R11, RZ, RZ, -R17 ;  /* 0x000000ffff0b7224 */ /* 0x000fe200078e0a11 */
[----:B------:R-:W-:-:S03]  /*0cd0*/  ISETP.GT.U32.AND P4, PT, R3, R20, PT ;  /* 0x000000140300720c */ /* 0x000fc60003f84070 */
[----:B------:R-:W-:Y:S01]  /*0ce0*/  IMAD R11, R11, R18, RZ ;  /* 0x000000120b0b7224 */ /* 0x000fe200078e02ff */
[----:B------:R-:W-:-:S03]  /*0cf0*/  IABS R19, R12 ;  /* 0x0000000c00137213 */ /* 0x000fc60000000000 */
[----:B------:R-:W-:-:S04]  /*0d00*/  IMAD.HI.U32 R4, R17, R11, R16 ;  /* 0x0000000b11047227 */ /* 0x000fc800078e0010 */
[----:B------:R-:W-:Y:S02]  /*0d10*/  VIADD R14, R12, UR19 ;  /* 0x000000130c0e7c36 */ /* 0x000fe40008000000 */
[----:B------:R-:W-:-:S03]  /*0d20*/  IMAD.HI.U32 R11, R4, R19, RZ ;  /* 0x00000013040b7227 */ /* 0x000fc600078e00ff */
[----:B------:R-:W-:Y:S01]  /*0d30*/  IADD3 R10, PT, PT, R14, UR19, RZ ;  /* 0x000000130e0a7c10 */ /* 0x000fe2000fffe0ff */
[----:B------:R-:W-:Y:S01]  /*0d40*/  @!P4 IMAD.IADD R20, R20, 0x1, -R18 ;  /* 0x000000011414c824 */ /* 0x000fe200078e0a12 */
[----:B------:R-:W-:Y:S02]  /*0d50*/  IABS R21, R14 ;  /* 0x0000000e00157213 */ /* 0x000fe40000000000 */
[----:B------:R-:W-:Y:S02]  /*0d60*/  IADD3 R16, PT, PT, -R11, RZ, RZ ;  /* 0x000000ff0b107210 */ /* 0x000fe40007ffe1ff */
[----:B------:R-:W-:Y:S01]  /*0d70*/  IABS R23, R10 ;  /* 0x0000000a00177213 */ /* 0x000fe20000000000 */
[----:B------:R-:W-:Y:S01]  /*0d80*/  IMAD.HI.U32 R15, R4, R21, RZ ;  /* 0x00000015040f7227 */ /* 0x000fe200078e00ff */
[----:B------:R-:W-:-:S03]  /*0d90*/  ISETP.GE.U32.AND P5, PT, R20, R3, PT ;  /* 0x000000031400720c */ /* 0x000fc60003fa6070 */
[----:B------:R-:W-:Y:S02]  /*0da0*/  IMAD R16, R18, R16, R19 ;  /* 0x0000001012107224 */ /* 0x000fe400078e0213 */
[----:B------:R-:W-:Y:S02]  /*0db0*/  IMAD.MOV.U32 R3, RZ, RZ, R18 ;  /* 0x000000ffff037224 */ /* 0x000fe400078e0012 */
[----:B------:R-:W-:Y:S01]  /*0dc0*/  IMAD.HI.U32 R17, R4, R23, RZ ;  /* 0x0000001704117227 */ /* 0x000fe200078e00ff */
[----:B------:R-:W-:Y:S02]  /*0dd0*/  IADD3 R20, PT, PT, -R15, RZ, RZ ;  /* 0x000000ff0f147210 */ /* 0x000fe40007ffe1ff */
[----:B------:R-:W-:Y:S02]  /*0de0*/  ISETP.GT.U32.AND P6, PT, R3, R16, PT ;  /* 0x000000100300720c */ /* 0x000fe40003fc4070 */
[----:B------:R-:W-:Y:S01]  /*0df0*/  IADD3 R22, PT, PT, -R17, RZ, RZ ;  /* 0x000000ff11167210 */ /* 0x000fe20007ffe1ff */
[----:B------:R-:W-:-:S04]  /*0e00*/  IMAD R20, R18, R20, R21 ;  /* 0x0000001412147224 */ /* 0x000fc800078e0215 */
[----:B------:R-:W-:Y:S01]  /*0e10*/  IMAD R22, R18, R22, R23 ;  /* 0x0000001612167224 */ /* 0x000fe200078e0217 */
[----:B------:R-:W-:-:S04]  /*0e20*/  ISETP.GT.U32.AND P0, PT, R3, R20, PT ;  /* 0x000000140300720c */ /* 0x000fc80003f04070 */
[----:B------:R-:W-:Y:S02]  /*0e30*/  ISETP.GT.U32.AND P1, PT, R3, R22, PT ;  /* 0x000000160300720c */ /* 0x000fe40003f24070 */
[----:B------:R-:W-:-:S04]  /*0e40*/  @!P6 IADD3 R16, PT, PT, R16, -R18, RZ ;  /* 0x800000121010e210 */ /* 0x000fc80007ffe0ff */
[----:B------:R-:W-:Y:S02]  /*0e50*/  ISETP.GE.U32.AND P2, PT, R16, R3, PT ;  /* 0x000000031000720c */ /* 0x000fe40003f46070 */
[----:B------:R-:W-:Y:S01]  /*0e60*/  @!P4 IADD3 R13, PT, PT, R13, 0x1, RZ ;  /* 0x000000010d0dc810 */ /* 0x000fe20007ffe0ff */
[----:B------:R-:W-:Y:S01]  /*0e70*/  @!P0 IMAD.IADD R20, R20, 0x1, -R18 ;  /* 0x0000000114148824 */ /* 0x000fe200078e0a12 */
[----:B------:R-:W-:-:S03]  /*0e80*/  LOP3.LUT R16, R2, R5, RZ, 0x3c, !PT ;  /* 0x0000000502107212 */ /* 0x000fc600078e3cff */
[----:B------:R-:W-:Y:S01]  /*0e90*/  @!P1 IADD3 R22, PT, PT, R22, -R18, RZ ;  /* 0x8000001216169210 */ /* 0x000fe20007ffe0ff */
[----:B------:R-:W-:Y:S01]  /*0ea0*/  @P5 VIADD R13, R13, 0x1 ;  /* 0x000000010d0d5836 */ /* 0x000fe20000000000 */
[----:B------:R-:W-:Y:S02]  /*0eb0*/  ISETP.GE.U32.AND P4, PT, R20, R3, PT ;  /* 0x000000031400720c */ /* 0x000fe40003f86070 */
[----:B------:R-:W-:Y:S02]  /*0ec0*/  @!P6 IADD3 R11, PT, PT, R11, 0x1, RZ ;  /* 0x000000010b0be810 */ /* 0x000fe40007ffe0ff */
[-C--:B------:R-:W-:Y:S02]  /*0ed0*/  LOP3.LUT R19, R12, R5.reuse, RZ, 0x3c, !PT ;  /* 0x000000050c137212 */ /* 0x080fe400078e3cff */
[----:B------:R-:W-:Y:S02]  /*0ee0*/  LOP3.LUT R18, R14, R5, RZ, 0x3c, !PT ;  /* 0x000000050e127212 */ /* 0x000fe400078e3cff */
[----:B------:R-:W-:-:S02]  /*0ef0*/  ISETP.GE.AND P6, PT, R16, RZ, PT ;  /* 0x000000ff1000720c */ /* 0x000fc40003fc6270 */
[----:B------:R-:W-:Y:S02]  /*0f00*/  ISETP.GE.U32.AND P5, PT, R22, R3, PT ;  /* 0x000000031600720c */ /* 0x000fe40003fa6070 */
[----:B------:R-:W-:Y:S02]  /*0f10*/  LOP3.LUT R16, R10, R5, RZ, 0x3c, !PT ;  /* 0x000000050a107212 */ /* 0x000fe400078e3cff */
[----:B------:R-:W-:Y:S01]  /*0f20*/  @P2 IADD3 R11, PT, PT, R11, 0x1, RZ ;  /* 0x000000010b0b2810 */ /* 0x000fe20007ffe0ff */
[----:B------:R-:W-:Y:S01]  /*0f30*/  @!P0 VIADD R15, R15, 0x1 ;  /* 0x000000010f0f8836 */ /* 0x000fe20000000000 */
[----:B------:R-:W-:Y:S02]  /*0f40*/  ISETP.GE.AND P3, PT, R19, RZ, PT ;  /* 0x000000ff1300720c */ /* 0x000fe40003f66270 */
[----:B------:R-:W-:Y:S02]  /*0f50*/  ISETP.GE.AND P2, PT, R18, RZ, PT ;  /* 0x000000ff1200720c */ /* 0x000fe40003f46270 */
[----:B------:R-:W-:Y:S01]  /*0f60*/  ISETP.GE.AND P0, PT, R16, RZ, PT ;  /* 0x000000ff1000720c */ /* 0x000fe20003f06270 */
[----:B------:R-:W0:Y:S01]  /*0f70*/  S2UR UR5, SR_CgaCtaId ;  /* 0x00000000000579c3 */ /* 0x000e220000008800 */
[----:B------:R-:W-:-:S02]  /*0f80*/  @!P1 IADD3 R17, PT, PT, R17, 0x1, RZ ;  /* 0x0000000111119810 */ /* 0x000fc40007ffe0ff */
[----:B------:R-:W-:Y:S02]  /*0f90*/  @P4 IADD3 R15, PT, PT, R15, 0x1, RZ ;  /* 0x000000010f0f4810 */ /* 0x000fe40007ffe0ff */
[----:B------:R-:W-:Y:S01]  /*0fa0*/  ISETP.NE.AND P1, PT, R5, RZ, PT ;  /* 0x000000ff0500720c */ /* 0x000fe20003f25270 */
[----:B------:R-:W-:Y:S01]  /*0fb0*/  @P5 VIADD R17, R17, 0x1 ;  /* 0x0000000111115836 */ /* 0x000fe20000000000 */
[----:B------:R-:W-:Y:S02]  /*0fc0*/  LOP3.LUT R18, RZ, R5, RZ, 0x33, !PT ;  /* 0x00000005ff127212 */ /* 0x000fe400078e33ff */
[----:B------:R-:W-:Y:S01]  /*0fd0*/  @!P6 IADD3 R13, PT, PT, -R13, RZ, RZ ;  /* 0x000000ff0d0de210 */ /* 0x000fe20007ffe1ff */
[----:B------:R-:W-:Y:S01]  /*0fe0*/  @!P2 IMAD.MOV R15, RZ, RZ, -R15 ;  /* 0x000000ffff0fa224 */ /* 0x000fe200078e0a0f */
[----:B------:R-:W-:Y:S02]  /*0ff0*/  @!P3 IADD3 R11, PT, PT, -R11, RZ, RZ ;  /* 0x000000ff0b0bb210 */ /* 0x000fe40007ffe1ff */
[----:B------:R-:W-:-:S02]  /*1000*/  SEL R13, R18, R13, !P1 ;  /* 0x0000000d120d7207 */ /* 0x000fc40004800000 */
[----:B------:R-:W-:Y:S02]  /*1010*/  @!P0 IADD3 R17, PT, PT, -R17, RZ, RZ ;  /* 0x000000ff11118210 */ /* 0x000fe40007ffe1ff */
[C---:B------:R-:W-:Y:S02]  /*1020*/  SEL R11, R18.reuse, R11, !P1 ;  /* 0x0000000b120b7207 */ /* 0x040fe40004800000 */
[----:B------:R-:W-:Y:S02]  /*1030*/  IADD3 R16, PT, PT, -R13, RZ, RZ ;  /* 0x000000ff0d107210 */ /* 0x000fe40007ffe1ff */
[C---:B------:R-:W-:Y:S02]  /*1040*/  SEL R15, R18.reuse, R15, !P1 ;  /* 0x0000000f120f7207 */ /* 0x040fe40004800000 */
[----:B------:R-:W-:Y:S01]  /*1050*/  SEL R17, R18, R17, !P1 ;  /* 0x0000001112117207 */ /* 0x000fe20004800000 */
[----:B------:R-:W-:Y:S01]  /*1060*/  IMAD.MOV R18, RZ, RZ, -R11 ;  /* 0x000000ffff127224 */ /* 0x000fe200078e0a0b */
[----:B------:R-:W-:Y:S01]  /*1070*/  IADD3 R19, PT, PT, -R15, RZ, RZ ;  /* 0x000000ff0f137210 */ /* 0x000fe20007ffe1ff */
[----:B------:R-:W-:Y:S01]  /*1080*/  IMAD R2, R5, R16, R2 ;  /* 0x0000001005027224 */ /* 0x000fe200078e0202 */
[----:B------:R-:W-:Y:S01]  /*1090*/  IADD3 R16, PT, PT, -R17, RZ, RZ ;  /* 0x000000ff11107210 */ /* 0x000fe20007ffe1ff */
[C---:B------:R-:W-:Y:S01]  /*10a0*/  IMAD R12, R5.reuse, R18, R12 ;  /* 0x00000012050c7224 */ /* 0x040fe200078e020c */
[----:B------:R-:W-:Y:S01]  /*10b0*/  UMOV UR4, 0x400 ;  /* 0x0000040000047882 */ /* 0x000fe20000000000 */
[C---:B------:R-:W-:Y:S01]  /*10c0*/  IMAD R14, R5.reuse, R19, R14 ;  /* 0x00000013050e7224 */ /* 0x040fe200078e020e */
[----:B0-----:R-:W-:Y:S01]  /*10d0*/  ULEA UR4, UR5, UR4, 0x18 ;  /* 0x0000000405047291 */ /* 0x001fe2000f8ec0ff */
[----:B------:R-:W-:-:S02]  /*10e0*/  IMAD R16, R5, R16, R10 ;  /* 0x0000001005107224 */ /* 0x000fc400078e020a */
[C---:B------:R-:W-:Y:S02]  /*10f0*/  IMAD R2, R0.reuse, R13, R2 ;  /* 0x0000000d00027224 */ /* 0x040fe400078e0202 */
[C---:B------:R-:W-:Y:S02]  /*1100*/  IMAD R12, R0.reuse, R11, R12 ;  /* 0x0000000b000c7224 */ /* 0x040fe400078e020c */
[C---:B------:R-:W-:Y:S02]  /*1110*/  IMAD R14, R0.reuse, R15, R14 ;  /* 0x0000000f000e7224 */ /* 0x040fe400078e020e */
[----:B------:R-:W-:Y:S01]  /*1120*/  IMAD R16, R0, R17, R16 ;  /* 0x0000001100107224 */ /* 0x000fe200078e0210 */
[----:B------:R-:W-:Y:S02]  /*1130*/  LEA R11, R2, UR4, 0x2 ;  /* 0x00000004020b7c11 */ /* 0x000fe4000f8e10ff */
[----:B------:R-:W-:Y:S02]  /*1140*/  LEA R12, R12, UR4, 0x2 ;  /* 0x000000040c0c7c11 */ /* 0x000fe4000f8e10ff */
[----:B------:R-:W-:-:S02]  /*1150*/  LEA R13, R14, UR4, 0x2 ;  /* 0x000000040e0d7c11 */ /* 0x000fc4000f8e10ff */
[----:B------:R-:W-:Y:S01]  /*1160*/  LEA R16, R16, UR4, 0x2 ;  /* 0x0000000410107c11 */ /* 0x000fe2000f8e10ff */
[----:B------:R-:W-:-:S05]  /*1170*/  VIADD R2, R10, UR19 ;  /* 0x000000130a027c36 */ /* 0x000fca0008000000 */
[----:B------:R-:W-:Y:S01]  /*1180*/  ISETP.GE.AND P0, PT, R2, UR9, PT ;  /* 0x0000000902007c0c */ /* 0x000fe2000bf06270 */
[----:B--2---:R0:W-:Y:S04]  /*1190*/  STS [R11], R6 ;  /* 0x000000060b007388 */ /* 0x0041e80000000800 */
[----:B---3--:R0:W-:Y:S04]  /*11a0*/  STS [R12], R7 ;  /* 0x000000070c007388 */ /* 0x0081e80000000800 */
[----:B----4-:R0:W-:Y:S04]  /*11b0*/  STS [R13], R8 ;  /* 0x000000080d007388 */ /* 0x0101e80000000800 */
[----:B-----5:R0:W-:Y:S01]  /*11c0*/  STS [R16], R9 ;  /* 0x0000000910007388 */ /* 0x0201e20000000800 */
[----:B------:R-:W-:Y:S05]  /*11d0*/  @!P0 BRA `(.L_x_10) ;  /* 0xfffffff800288947 */ /* 0x000fea000383ffff */
.L_x_6:
[----:B0--34-:R-:W-:Y:S05]  /*11e0*/  BSYNC.RECONVERGENT B0 ;  /* 0x0000000000007941 */ /* 0x019fea0003800200 */
.L_x_5:
[----:B------:R-:W0:Y:S01]  /*11f0*/  LDCU UR4, c[0x0][0x3a0] ;  /* 0x00007400ff0477ac */ /* 0x000e220008000800 */
[----:B------:R-:W-:Y:S01]  /*1200*/  MOV R33, RZ ;  /* 0x000000ff00217202 */ /* 0x000fe20000000f00 */
[----:B0-----:R-:W-:-:S09]  /*1210*/  UISETP.GE.AND UP0, UPT, UR4, 0x1, UPT ;  /* 0x000000010400788c */ /* 0x001fd2000bf06270 */
[----:B------:R-:W-:Y:S05]  /*1220*/  BRA.U !UP0, `(.L_x_11) ;  /* 0x0000003d08e07547 */ /* 0x000fea000b800000 */
[----:B------:R-:W0:Y:S01]  /*1230*/  I2F.U32.RP R4, UR19 ;  /* 0x0000001300047d06 */ /* 0x000e220008209000 */
[----:B------:R-:W-:Y:S01]  /*1240*/  SHF.L.U32 R29, R5, 0x4, RZ ;  /* 0x00000004051d7819 */ /* 0x000fe200000006ff */
[----:B------:R-:W3:Y:S01]  /*1250*/  S2UR UR5, SR_CgaCtaId ;  /* 0x00000000000579c3 */ /* 0x000ee20000008800 */
[----:B------:R-:W-:Y:S01]  /*1260*/  IADD3 R28, PT, PT, R34, UR19, RZ ;  /* 0x00000013221c7c10 */ /* 0x000fe2000fffe0ff */
[----:B------:R-:W-:Y:S01]  /*1270*/  UMOV UR4, 0x400 ;  /* 0x0000040000047882 */ /* 0x000fe20000000000 */
[----:B------:R-:W-:Y:S01]  /*1280*/  ISETP.NE.U32.AND P2, PT, RZ, UR19, PT ;  /* 0x00000013ff007c0c */ /* 0x000fe2000bf45070 */
[----:B------:R-:W-:Y:S01]  /*1290*/  BSSY.RECONVERGENT B0, `(.L_x_12) ;  /* 0x000002d000007945 */ /* 0x000fe20003800200 */
[CC--:B------:R-:W-:Y:S01]  /*12a0*/  ISETP.GE.AND P0, PT, R28.reuse, R29.reuse, PT ;  /* 0x0000001d1c00720c */ /* 0x0c0fe20003f06270 */
[----:B------:R-:W-:Y:S01]  /*12b0*/  HFMA2 R33, -RZ, RZ, 0, 0 ;  /* 0x00000000ff217431 */ /* 0x000fe200000001ff */
[----:B------:R-:W-:Y:S02]  /*12c0*/  VIMNMX R7, PT, PT, R28, R29, !PT ;  /* 0x0000001d1c077248 */ /* 0x000fe40007fe0100 */
[----:B------:R-:W-:-:S02]  /*12d0*/  SEL R0, RZ, 0x1, P0 ;  /* 0x00000001ff007807 */ /* 0x000fc40000000000 */
[----:B------:R-:W-:Y:S01]  /*12e0*/  MOV R31, 0xff7fffff ;  /* 0xff7fffff001f7802 */ /* 0x000fe20000000f00 */
[----:B0-----:R-:W1:Y:S01]  /*12f0*/  MUFU.RCP R4, R4 ;  /* 0x0000000400047308 */ /* 0x001e620000001000 */
[----:B------:R-:W-:Y:S01]  /*1300*/  IADD3 R7, PT, PT, R7, -R28, -R0 ;  /* 0x8000001c07077210 */ /* 0x000fe20007ffe800 */
[----:B---3--:R-:W-:Y:S01]  /*1310*/  ULEA UR4, UR5, UR4, 0x18 ;  /* 0x0000000405047291 */ /* 0x008fe2000f8ec0ff */
[----:B-1----:R-:W-:-:S05]  /*1320*/  IADD3 R2, PT, PT, R4, 0xffffffe, RZ ;  /* 0x0ffffffe04027810 */ /* 0x002fca0007ffe0ff */
[----:B------:R-:W-:Y:S01]  /*1330*/  LEA R32, R5, UR4, 0x9 ;  /* 0x0000000405207c11 */ /* 0x000fe2000f8e48ff */
[----:B--2---:R0:W1:Y:S02]  /*1340*/  F2I.FTZ.U32.TRUNC.NTZ R3, R2 ;  /* 0x0000000200037305 */ /* 0x004064000021f000 */
[----:B0-----:R-:W-:Y:S02]  /*1350*/  IMAD.MOV.U32 R2, RZ, RZ, RZ ;  /* 0x000000ffff027224 */ /* 0x001fe400078e00ff */
[----:B-1----:R-:W-:-:S04]  /*1360*/  IMAD.MOV R9, RZ, RZ, -R3 ;  /* 0x000000ffff097224 */ /* 0x002fc800078e0a03 */
[----:B------:R-:W-:-:S04]  /*1370*/  IMAD R9, R9, UR19, RZ ;  /* 0x0000001309097c24 */ /* 0x000fc8000f8e02ff */
[----:B------:R-:W-:-:S04]  /*1380*/  IMAD.HI.U32 R4, R3, R9, R2 ;  /* 0x0000000903047227 */ /* 0x000fc800078e0002 */
[----:B------:R-:W-:Y:S02]  /*1390*/  IMAD R3, R34, R5, R34 ;  /* 0x0000000522037224 */ /* 0x000fe400078e0222 */
[----:B------:R-:W-:Y:S01]  /*13a0*/  IMAD.HI.U32 R9, R4, R7, RZ ;  /* 0x0000000704097227 */ /* 0x000fe200078e00ff */
[----:B------:R-:W-:-:S04]  /*13b0*/  I2FP.F32.S32 R4, R5 ;  /* 0x0000000500047245 */ /* 0x000fc80000201400 */
[----:B------:R-:W-:-:S05]  /*13c0*/  IADD3 R2, PT, PT, -R9, RZ, RZ ;  /* 0x000000ff09027210 */ /* 0x000fca0007ffe1ff */
[----:B------:R-:W-:Y:S01]  /*13d0*/  IMAD R7, R2, UR19, R7 ;  /* 0x0000001302077c24 */ /* 0x000fe2000f8e0207 */
[----:B------:R-:W-:-:S04]  /*13e0*/  IADD3 R2, PT, PT, R4, -0xd000000, RZ ;  /* 0xf300000004027810 */ /* 0x000fc80007ffe0ff */
[----:B------:R-:W-:-:S13]  /*13f0*/  ISETP.GE.U32.AND P0, PT, R7, UR19, PT ;  /* 0x0000001307007c0c */ /* 0x000fda000bf06070 */
[----:B------:R-:W-:Y:S01]  /*1400*/  @P0 IADD3 R7, PT, PT, R7, -UR19, RZ ;  /* 0x8000001307070c10 */ /* 0x000fe2000fffe0ff */
[----:B------:R-:W-:Y:S01]  /*1410*/  @P0 VIADD R9, R9, 0x1 ;  /* 0x0000000109090836 */ /* 0x000fe20000000000 */
[----:B------:R-:W-:Y:S02]  /*1420*/  ISETP.GT.U32.AND P0, PT, R2, 0x727fffff, PT ;  /* 0x727fffff0200780c */ /* 0x000fe40003f04070 */
[----:B------:R-:W-:Y:S02]  /*1430*/  ISETP.GE.U32.AND P1, PT, R7, UR19, PT ;  /* 0x0000001307007c0c */ /* 0x000fe4000bf26070 */
[----:B------:R0:W1:Y:S11]  /*1440*/  MUFU.RSQ R7, R4 ;  /* 0x0000000400077308 */ /* 0x0000760000001400 */
[----:B------:R-:W-:-:S02]  /*1450*/  @P1 IADD3 R9, PT, PT, R9, 0x1, RZ ;  /* 0x0000000109091810 */ /* 0x000fc40007ffe0ff */
[----:B------:R-:W-:-:S05]  /*1460*/  @!P2 LOP3.LUT R9, RZ, UR19, RZ, 0x33, !PT ;  /* 0x00000013ff09ac12 */ /* 0x000fca000f8e33ff */
[----:B------:R-:W-:Y:S01]  /*1470*/  IMAD.IADD R2, R0, 0x1, R9 ;  /* 0x0000000100027824 */ /* 0x000fe200078e0209 */
[----:B------:R-:W-:Y:S01]  /*1480*/  LEA R0, R3, UR4, 0x2 ;  /* 0x0000000403007c11 */ /* 0x000fe2000f8e10ff */
[----:B------:R-:W-:-:S04]  /*1490*/  UMOV UR4, URZ ;  /* 0x000000ff00047c82 */ /* 0x000fc80008000000 */
[----:B------:R-:W-:Y:S01]  /*14a0*/  VIADD R0, R0, 0x10 ;  /* 0x0000001000007836 */ /* 0x000fe20000000000 */
[----:B01----:R-:W-:Y:S06]  /*14b0*/  @!P0 BRA `(.L_x_13) ;  /* 0x0000000000188947 */ /* 0x003fec0003800000 */
[----:B------:R-:W-:Y:S01]  /*14c0*/  BSSY.RECONVERGENT B1, `(.L_x_14) ;  /* 0x0000003000017945 */ /* 0x000fe20003800200 */
[----:B------:R-:W-:-:S07]  /*14d0*/  MOV R10, 0x14f0 ;  /* 0x000014f0000a7802 */ /* 0x000fce0000000f00 */
[----:B------:R-:W-:Y:S05]  /*14e0*/  CALL.REL.NOINC `($__internal_1_$__cuda_sm20_sqrt_rn_f32_slowpath) ;  /* 0x0000006c00487944 */ /* 0x000fea0003c00000 */
[----:B------:R-:W-:Y:S05]  /*14f0*/  BSYNC.RECONVERGENT B1 ;  /* 0x0000000000017941 */ /* 0x000fea0003800200 */
.L_x_14:
[----:B------:R-:W-:Y:S01]  /*1500*/  MOV R5, R6 ;  /* 0x0000000600057202 */ /* 0x000fe20000000f00 */
[----:B------:R-:W-:Y:S06]  /*1510*/  BRA `(.L_x_15) ;  /* 0x0000000000107947 */ /* 0x000fec0003800000 */
.L_x_13:
[----:B------:R-:W-:Y:S01]  /*1520*/  FMUL.FTZ R5, R4, R7 ;  /* 0x0000000704057220 */ /* 0x000fe20000410000 */
[----:B------:R-:W-:-:S03]  /*1530*/  FMUL.FTZ R7, R7, 0.5 ;  /* 0x3f00000007077820 */ /* 0x000fc60000410000 */
[----:B------:R-:W-:-:S04]  /*1540*/  FFMA R4, -R5, R5, R4 ;  /* 0x0000000505047223 */ /* 0x000fc80000000104 */
[----:B------:R-:W-:-:S07]  /*1550*/  FFMA R5, R4, R7, R5 ;  /* 0x0000000704057223 */ /* 0x000fce0000000005 */
.L_x_15:
[----:B------:R-:W-:Y:S05]  /*1560*/  BSYNC.RECONVERGENT B0 ;  /* 0x0000000000007941 */ /* 0x000fea0003800200 */
.L_x_12:
[----:B------:R-:W-:Y:S01]  /*1570*/  IADD3 R4, PT, PT, R5, 0x1800000, RZ ;  /* 0x0180000005047810 */ /* 0x000fe20007ffe0ff */
[----:B------:R-:W0:Y:S01]  /*1580*/  LDCU UR11, c[0x0][0x3a4] ;  /* 0x00007480ff0b77ac */ /* 0x000e220008000800 */
[----:B------:R-:W-:Y:S02]  /*1590*/  BSSY.RECONVERGENT B0, `(.L_x_16) ;  /* 0x000000c000007945 */ /* 0x000fe40003800200 */
[----:B------:R-:W-:-:S04]  /*15a0*/  LOP3.LUT R4, R4, 0x7f800000, RZ, 0xc0, !PT ;  /* 0x7f80000004047812 */ /* 0x000fc800078ec0ff */
[----:B------:R-:W-:Y:S01]  /*15b0*/  ISETP.GT.U32.AND P0, PT, R4, 0x1ffffff, PT ;  /* 0x01ffffff0400780c */ /* 0x000fe20003f04070 */
[----:B0-----:R-:W-:-:S12]  /*15c0*/  UIADD3 UR11, UPT, UPT, UR11, 0x1, URZ ;  /* 0x000000010b0b7890 */ /* 0x001fd8000fffe0ff */
[----:B------:R-:W-:Y:S05]  /*15d0*/  @P0 BRA `(.L_x_17) ;  /* 0x00000000000c0947 */ /* 0x000fea0003800000 */
[----:B------:R-:W-:-:S07]  /*15e0*/  MOV R6, 0x1600 ;  /* 0x0000160000067802 */ /* 0x000fce0000000f00 */
[----:B------:R-:W-:Y:S05]  /*15f0*/  CALL.REL.NOINC `($__internal_0_$__cuda_sm20_rcp_rn_f32_slowpath) ;  /* 0x0000006800307944 */ /* 0x000fea0003c00000 */
[----:B------:R-:W-:Y:S05]  /*1600*/  BRA `(.L_x_18) ;  /* 0x0000000000107947 */ /* 0x000fea0003800000 */
.L_x_17:
[----:B------:R-:W0:Y:S02]  /*1610*/  MUFU.RCP R30, R5 ;  /* 0x00000005001e7308 */ /* 0x000e240000001000 */
[----:B0-----:R-:W-:-:S04]  /*1620*/  FFMA R4, R30, R5, -1 ;  /* 0xbf8000001e047423 */ /* 0x001fc80000000005 */
[----:B------:R-:W-:-:S04]  /*1630*/  FADD.FTZ R7, -R4, -RZ ;  /* 0x800000ff04077221 */ /* 0x000fc80000010100 */
[----:B------:R-:W-:-:S07]  /*1640*/  FFMA R30, R30, R7, R30 ;  /* 0x000000071e1e7223 */ /* 0x000fce000000001e */
.L_x_18:
[----:B------:R-:W-:Y:S05]  /*1650*/  BSYNC.RECONVERGENT B0 ;  /* 0x0000000000007941 */ /* 0x000fea0003800200 */
.L_x_16:
[----:B------:R-:W0:Y:S01]  /*1660*/  S2UR UR13, SR_CgaCtaId ;  /* 0x00000000000d79c3 */ /* 0x000e220000008800 */
[----:B------:R-:W1:Y:S01]  /*1670*/  LDCU UR14, c[0x0][0x3a4] ;  /* 0x00007480ff0e77ac */ /* 0x000e620008000800 */
[----:B------:R-:W-:Y:S01]  /*1680*/  UMOV UR5, 0x400 ;  /* 0x0000040000057882 */ /* 0x000fe20000000000 */
[----:B------:R-:W-:Y:S02]  /*1690*/  UIADD3 UR12, UPT, UPT, UR12, 0x100, URZ ;  /* 0x000001000c0c7890 */ /* 0x000fe4000fffe0ff */
[----:B-1----:R-:W-:Y:S02]  /*16a0*/  UIADD3 UR15, UPT, UPT, UR14, -0x1, URZ ;  /* 0xffffffff0e0f7890 */ /* 0x002fe4000fffe0ff */
[----:B------:R-:W-:Y:S02]  /*16b0*/  ULOP3.LUT UR23, UR14, 0x7, URZ, 0xc0, !UPT ;  /* 0x000000070e177892 */ /* 0x000fe4000f8ec0ff */
[----:B------:R-:W-:Y:S02]  /*16c0*/  ULOP3.LUT UR24, UR14, 0x3, URZ, 0xc0, !UPT ;  /* 0x000000030e187892 */ /* 0x000fe4000f8ec0ff */
[----:B0-----:R-:W-:-:S02]  /*16d0*/  ULEA UR5, UR13, UR5, 0x18 ;  /* 0x000000050d057291 */ /* 0x001fc4000f8ec0ff */
[----:B------:R-:W-:Y:S02]  /*16e0*/  ULOP3.LUT UR13, UR14, 0x7ffffff8, URZ, 0xc0, !UPT ;  /* 0x7ffffff80e0d7892 */ /* 0x000fe4000f8ec0ff */
[----:B------:R-:W-:Y:S02]  /*16f0*/  UIMAD UR14, UR14, 0x240, UR5 ;  /* 0x000002400e0e78a4 */ /* 0x000fe4000f8e0205 */
[----:B------:R-:W-:-:S11]  /*1700*/  UISETP.GE.U32.AND UP1, UPT, UR15, 0x7, UPT ;  /* 0x000000070f00788c */ /* 0x000fd6000bf26070 */
.L_x_37:
[----:B------:R-:W-:Y:S01]  /*1710*/  ISETP.GE.AND P0, PT, R34, R29, PT ;  /* 0x0000001d2200720c */ /* 0x000fe20003f06270 */
[----:B0-----:R-:W0:Y:S01]  /*1720*/  LDCU.64 UR16, c[0x0][0x388] ;  /* 0x00007100ff1077ac */ /* 0x001e220008000a00 */
[----:B------:R-:W-:Y:S01]  /*1730*/  BSSY.RECONVERGENT B0, `(.L_x_19) ;  /* 0x0000117000007945 */ /* 0x000fe20003800200 */
[----:B-1----:R-:W1:Y:S10]  /*1740*/  LDCU.64 UR26, c[0x0][0x390] ;  /* 0x00007200ff1a77ac */ /* 0x002e740008000a00 */
[----:B--23--:R-:W-:Y:S05]  /*1750*/  @P0 BRA `(.L_x_20) ;  /* 0x0000001000500947 */ /* 0x00cfea0003800000 */
[----:B------:R-:W-:Y:S01]  /*1760*/  LOP3.LUT R18, R2, 0x3, RZ, 0xc0, !PT ;  /* 0x0000000302127812 */ /* 0x000fe200078ec0ff */
[----:B------:R-:W-:Y:S01]  /*1770*/  BSSY.RECONVERGENT B1, `(.L_x_21) ;  /* 0x0000077000017945 */ /* 0x000fe20003800200 */
[----:B------:R-:W-:Y:S02]  /*1780*/  IMAD.MOV.U32 R8, RZ, RZ, R34 ;  /* 0x000000ffff087224 */ /* 0x000fe400078e0022 */
[----:B------:R-:W-:-:S13]  /*1790*/  ISETP.NE.AND P0, PT, R18, 0x3, PT ;  /* 0x000000031200780c */ /* 0x000fda0003f05270 */
[----:B------:R-:W-:Y:S05]  /*17a0*/  @!P0 BRA `(.L_x_22) ;  /* 0x0000000400cc8947 */ /* 0x000fea0003800000 */
[----:B------:R-:W2:Y:S08]  /*17b0*/  LDC R13, c[0x0][0x3a4] ;  /* 0x0000e900ff0d7b82 */ /* 0x000eb00000000800 */
[----:B------:R-:W3:Y:S08]  /*17c0*/  LDC.64 R6, c[0x0][0x388] ;  /* 0x0000e200ff067b82 */ /* 0x000ef00000000a00 */
[----:B------:R-:W4:Y:S01]  /*17d0*/  LDC.64 R4, c[0x0][0x390] ;  /* 0x0000e400ff047b82 */ /* 0x000f220000000a00 */
[----:B--2---:R-:W-:-:S05]  /*17e0*/  IMAD R16, R13, UR4, R34 ;  /* 0x000000040d107c24 */ /* 0x004fca000f8e0222 */
[----:B------:R-:W-:-:S04]  /*17f0*/  IADD3 R8, P0, PT, R16, UR6, RZ ;  /* 0x0000000610087c10 */ /* 0x000fc8000ff1e0ff */
[----:B------:R-:W-:Y:S02]  /*1800*/  LEA.HI.X.SX32 R9, R16, UR10, 0x1, P0 ;  /* 0x0000000a10097c11 */ /* 0x000fe400080f0eff */
[C---:B------:R-:W-:Y:S02]  /*1810*/  SHF.L.U32 R15, R8.reuse, 0x2, RZ ;  /* 0x00000002080f7819 */ /* 0x040fe400000006ff */
[----:B------:R-:W-:Y:S02]  /*1820*/  SHF.L.U64.HI R8, R8, 0x2, R9 ;  /* 0x0000000208087819 */ /* 0x000fe40000010209 */
[C---:B---3--:R-:W-:Y:S02]  /*1830*/  IADD3 R10, P0, PT, R15.reuse, R6, RZ ;  /* 0x000000060f0a7210 */ /* 0x048fe40007f1e0ff */
[----:B----4-:R-:W-:Y:S02]  /*1840*/  IADD3 R14, P1, PT, R15, R4, RZ ;  /* 0x000000040f0e7210 */ /* 0x010fe40007f3e0ff */
[----:B------:R-:W-:-:S03]  /*1850*/  IADD3.X R11, PT, PT, R8, R7, RZ, P0, !PT ;  /* 0x00000007080b7210 */ /* 0x000fc600007fe4ff */
[----:B------:R-:W-:Y:S02]  /*1860*/  IMAD.X R15, R8, 0x1, R5, P1 ;  /* 0x00000001080f7824 */ /* 0x000fe400008e0605 */
[----:B------:R2:W3:Y:S04]  /*1870*/  LDG.E R10, desc[UR20][R10.64] ;  /* 0x000000140a0a7981 */ /* 0x0004e8000c1e1900 */
[----:B------:R4:W5:Y:S01]  /*1880*/  LDG.E R17, desc[UR20][R14.64] ;  /* 0x000000140e117981 */ /* 0x000962000c1e1900 */
[----:B------:R-:W-:Y:S01]  /*1890*/  IABS R12, R13 ;  /* 0x0000000d000c7213 */ /* 0x000fe20000000000 */
[----:B------:R-:W-:-:S03]  /*18a0*/  IMAD.MOV.U32 R8, RZ, RZ, RZ ;  /* 0x000000ffff087224 */ /* 0x000fc600078e00ff */
[----:B------:R-:W0:Y:S01]  /*18b0*/  I2F.RP R19, R12 ;  /* 0x0000000c00137306 */ /* 0x000e220000209400 */
[----:B--2---:R-:W-:Y:S02]  /*18c0*/  IABS R11, R34 ;  /* 0x00000022000b7213 */ /* 0x004fe40000000000 */
[----:B----4-:R-:W-:-:S05]  /*18d0*/  LOP3.LUT R15, RZ, R13, RZ, 0x33, !PT ;  /* 0x0000000dff0f7212 */ /* 0x010fca00078e33ff */
[----:B0-----:R-:W0:Y:S02]  /*18e0*/  MUFU.RCP R19, R19 ;  /* 0x0000001300137308 */ /* 0x001e240000001000 */
[----:B0-----:R-:W-:-:S06]  /*18f0*/  IADD3 R20, PT, PT, R19, 0xffffffe, RZ ;  /* 0x0ffffffe13147810 */ /* 0x001fcc0007ffe0ff */
[----:B------:R-:W0:Y:S02]  /*1900*/  F2I.FTZ.U32.TRUNC.NTZ R9, R20 ;  /* 0x0000001400097305 */ /* 0x000e24000021f000 */
[----:B0-----:R-:W-:-:S05]  /*1910*/  IADD3 R21, PT, PT, RZ, -R9, RZ ;  /* 0x80000009ff157210 */ /* 0x001fca0007ffe0ff */
[----:B------:R-:W-:-:S04]  /*1920*/  IMAD R21, R21, R12, RZ ;  /* 0x0000000c15157224 */ /* 0x000fc800078e02ff */
[----:B------:R-:W-:Y:S01]  /*1930*/  IMAD.HI.U32 R14, R9, R21, R8 ;  /* 0x00000015090e7227 */ /* 0x000fe200078e0008 */
[----:B------:R-:W-:-:S05]  /*1940*/  MOV R9, R11 ;  /* 0x0000000b00097202 */ /* 0x000fca0000000f00 */
[----:B------:R-:W-:-:S05]  /*1950*/  IMAD.HI.U32 R8, R14, R9, RZ ;  /* 0x000000090e087227 */ /* 0x000fca00078e00ff */
[----:B------:R-:W-:-:S05]  /*1960*/  IADD3 R11, PT, PT, -R8, RZ, RZ ;  /* 0x000000ff080b7210 */ /* 0x000fca0007ffe1ff */
[----:B------:R-:W-:-:S05]  /*1970*/  IMAD R9, R12, R11, R9 ;  /* 0x0000000b0c097224 */ /* 0x000fca00078e0209 */
[----:B------:R-:W-:-:S13]  /*1980*/  ISETP.GT.U32.AND P1, PT, R12, R9, PT ;  /* 0x000000090c00720c */ /* 0x000fda0003f24070 */
[----:B------:R-:W-:Y:S01]  /*1990*/  @!P1 IMAD.IADD R9, R9, 0x1, -R12 ;  /* 0x0000000109099824 */ /* 0x000fe200078e0a0c */
[----:B------:R-:W-:Y:S02]  /*19a0*/  @!P1 IADD3 R8, PT, PT, R8, 0x1, RZ ;  /* 0x0000000108089810 */ /* 0x000fe40007ffe0ff */
[----:B------:R-:W-:Y:S02]  /*19b0*/  ISETP.NE.AND P1, PT, R18, RZ, PT ;  /* 0x000000ff1200720c */ /* 0x000fe40003f25270 */
[----:B------:R-:W-:Y:S02]  /*19c0*/  ISETP.GE.U32.AND P0, PT, R9, R12, PT ;  /* 0x0000000c0900720c */ /* 0x000fe40003f06070 */
[----:B------:R-:W-:-:S04]  /*19d0*/  LOP3.LUT R9, R34, R13, RZ, 0x3c, !PT ;  /* 0x0000000d22097212 */ /* 0x000fc800078e3cff */
[----:B------:R-:W-:-:S07]  /*19e0*/  ISETP.GE.AND P2, PT, R9, RZ, PT ;  /* 0x000000ff0900720c */ /* 0x000fce0003f46270 */
[----:B------:R-:W-:Y:S02]  /*19f0*/  @P0 IADD3 R8, PT, PT, R8, 0x1, RZ ;  /* 0x0000000108080810 */ /* 0x000fe40007ffe0ff */
[----:B------:R-:W-:-:S04]  /*1a00*/  ISETP.NE.AND P0, PT, R13, RZ, PT ;  /* 0x000000ff0d00720c */ /* 0x000fc80003f05270 */
[----:B------:R-:W-:-:S05]  /*1a10*/  @!P2 IMAD.MOV R8, RZ, RZ, -R8 ;  /* 0x000000ffff08a224 */ /* 0x000fca00078e0a08 */
[----:B------:R-:W-:-:S04]  /*1a20*/  SEL R8, R15, R8, !P0 ;  /* 0x000000080f087207 */ /* 0x000fc80004000000 */
[----:B------:R-:W-:-:S05]  /*1a30*/  IADD3 R9, PT, PT, -R8, RZ, RZ ;  /* 0x000000ff08097210 */ /* 0x000fca0007ffe1ff */
[----:B------:R-:W-:-:S04]  /*1a40*/  IMAD R9, R13, R9, R34 ;  /* 0x000000090d097224 */ /* 0x000fc800078e0222 */
[----:B------:R-:W-:Y:S02]  /*1a50*/  IMAD R9, R8, UR11, R9 ;  /* 0x0000000b08097c24 */ /* 0x000fe4000f8e0209 */
[----:B------:R-:W-:-:S03]  /*1a60*/  IMAD.MOV.U32 R8, RZ, RZ, R28 ;  /* 0x000000ffff087224 */ /* 0x000fc600078e001c */
[C---:B------:R-:W-:Y:S02]  /*1a70*/  LEA R11, R9.reuse, R32, 0x2 ;  /* 0x00000020090b7211 */ /* 0x040fe400078e10ff */
[----:B------:R-:W-:-:S03]  /*1a80*/  LEA R20, R9, UR14, 0x2 ;  /* 0x0000000e09147c11 */ /* 0x000fc6000f8e10ff */
[----:B---3--:R2:W-:Y:S04]  /*1a90*/  STS [R11+0x200], R10 ;  /* 0x0002000a0b007388 */ /* 0x0085e80000000800 */
[----:B-----5:R2:W-:Y:S01]  /*1aa0*/  STS [R20+0x240], R17 ;  /* 0x0002401114007388 */ /* 0x0205e20000000800 */
[----:B------:R-:W-:Y:S05]  /*1ab0*/  @!P1 BRA `(.L_x_22) ;  /* 0x0000000400089947 */ /* 0x000fea0003800000 */
[----:B------:R-:W-:-:S04]  /*1ac0*/  IADD3 R16, PT, PT, R16, UR19, RZ ;  /* 0x0000001310107c10 */ /* 0x000fc8000fffe0ff */
[----:B--2---:R-:W-:-:S04]  /*1ad0*/  IADD3 R20, P1, PT, R16, UR6, RZ ;  /* 0x0000000610147c10 */ /* 0x004fc8000ff3e0ff */
[----:B------:R-:W-:Y:S02]  /*1ae0*/  LEA.HI.X.SX32 R9, R16, UR10, 0x1, P1 ;  /* 0x0000000a10097c11 */ /* 0x000fe400088f0eff */
[C---:B------:R-:W-:Y:S02]  /*1af0*/  SHF.L.U32 R11, R20.reuse, 0x2, RZ ;  /* 0x00000002140b7819 */ /* 0x040fe400000006ff */
[----:B------:R-:W-:Y:S02]  /*1b00*/  SHF.L.U64.HI R20, R20, 0x2, R9 ;  /* 0x0000000214147819 */ /* 0x000fe40000010209 */
[C---:B------:R-:W-:Y:S02]  /*1b10*/  IADD3 R8, P1, PT, R11.reuse, R6, RZ ;  /* 0x000000060b087210 */ /* 0x040fe40007f3e0ff */
[----:B------:R-:W-:-:S03]  /*1b20*/  IADD3 R10, P2, PT, R11, R4, RZ ;  /* 0x000000040b0a7210 */ /* 0x000fc60007f5e0ff */
[C---:B------:R-:W-:Y:S01]  /*1b30*/  IMAD.X R9, R20.reuse, 0x1, R7, P1 ;  /* 0x0000000114097824 */ /* 0x040fe200008e0607 */
[----:B------:R-:W-:-:S05]  /*1b40*/  IADD3.X R11, PT, PT, R20, R5, RZ, P2, !PT ;  /* 0x00000005140b7210 */ /* 0x000fca00017fe4ff */
[----:B------:R0:W2:Y:S04]  /*1b50*/  LDG.E R9, desc[UR20][R8.64] ;  /* 0x0000001408097981 */ /* 0x0000a8000c1e1900 */
[----:B------:R3:W4:Y:S01]  /*1b60*/  LDG.E R11, desc[UR20][R10.64] ;  /* 0x000000140a0b7981 */ /* 0x000722000c1e1900 */
[----:B------:R-:W-:-:S05]  /*1b70*/  IABS R19, R28 ;  /* 0x0000001c00137213 */ /* 0x000fca0000000000 */
[----:B------:R-:W-:-:S05]  /*1b80*/  IMAD.HI.U32 R17, R14, R19, RZ ;  /* 0x000000130e117227 */ /* 0x000fca00078e00ff */
[----:B------:R-:W-:-:S05]  /*1b90*/  IADD3 R20, PT, PT, -R17, RZ, RZ ;  /* 0x000000ff11147210 */ /* 0x000fca0007ffe1ff */
[----:B------:R-:W-:-:S05]  /*1ba0*/  IMAD R19, R12, R20, R19 ;  /* 0x000000140c137224 */ /* 0x000fca00078e0213 */
[----:B------:R-:W-:-:S13]  /*1bb0*/  ISETP.GT.U32.AND P2, PT, R12, R19, PT ;  /* 0x000000130c00720c */ /* 0x000fda0003f44070 */
[----:B------:R-:W-:Y:S01]  /*1bc0*/  @!P2 IMAD.IADD R19, R19, 0x1, -R12 ;  /* 0x000000011313a824 */ /* 0x000fe200078e0a0c */
[----:B------:R-:W-:-:S04]  /*1bd0*/  @!P2 IADD3 R17, PT, PT, R17, 0x1, RZ ;  /* 0x000000011111a810 */ /* 0x000fc80007ffe0ff */
[----:B------:R-:W-:Y:S02]  /*1be0*/  ISETP.GE.U32.AND P1, PT, R19, R12, PT ;  /* 0x0000000c1300720c */ /* 0x000fe40003f26070 */
[----:B------:R-:W-:-:S04]  /*1bf0*/  LOP3.LUT R19, R28, R13, RZ, 0x3c, !PT ;  /* 0x0000000d1c137212 */ /* 0x000fc800078e3cff */
[----:B------:R-:W-:-:S07]  /*1c00*/  ISETP.GE.AND P3, PT, R19, RZ, PT ;  /* 0x000000ff1300720c */ /* 0x000fce0003f66270 */
[----:B------:R-:W-:Y:S02]  /*1c10*/  @P1 IADD3 R17, PT, PT, R17, 0x1, RZ ;  /* 0x0000000111111810 */ /* 0x000fe40007ffe0ff */
[----:B------:R-:W-:-:S04]  /*1c20*/  ISETP.NE.AND P1, PT, R18, 0x1, PT ;  /* 0x000000011200780c */ /* 0x000fc80003f25270 */
[----:B------:R-:W-:-:S05]  /*1c30*/  @!P3 IMAD.MOV R17, RZ, RZ, -R17 ;  /* 0x000000ffff11b224 */ /* 0x000fca00078e0a11 */
[----:B------:R-:W-:-:S04]  /*1c40*/  SEL R17, R15, R17, !P0 ;  /* 0x000000110f117207 */ /* 0x000fc80004000000 */
[----:B0-----:R-:W-:-:S05]  /*1c50*/  IADD3 R8, PT, PT, -R17, RZ, RZ ;  /* 0x000000ff11087210 */ /* 0x001fca0007ffe1ff */
[----:B------:R-:W-:-:S04]  /*1c60*/  IMAD R8, R13, R8, R28 ;  /* 0x000000080d087224 */ /* 0x000fc800078e021c */
[----:B------:R-:W-:Y:S02]  /*1c70*/  IMAD R17, R17, UR11, R8 ;  /* 0x0000000b11117c24 */ /* 0x000fe4000f8e0208 */
[----:B------:R-:W-:-:S03]  /*1c80*/  VIADD R8, R28, UR19 ;  /* 0x000000131c087c36 */ /* 0x000fc60008000000 */
[C---:B---3--:R-:W-:Y:S02]  /*1c90*/  LEA R10, R17.reuse, R32, 0x2 ;  /* 0x00000020110a7211 */ /* 0x048fe400078e10ff */
[----:B------:R-:W-:-:S03]  /*1ca0*/  LEA R20, R17, UR14, 0x2 ;  /* 0x0000000e11147c11 */ /* 0x000fc6000f8e10ff */
[----:B--2---:R3:W-:Y:S04]  /*1cb0*/  STS [R10+0x200], R9 ;  /* 0x000200090a007388 */ /* 0x0047e80000000800 */
[----:B----4-:R3:W-:Y:S01]  /*1cc0*/  STS [R20+0x240], R11 ;  /* 0x0002400b14007388 */ /* 0x0107e20000000800 */
[----:B------:R-:W-:Y:S05]  /*1cd0*/  @!P1 BRA `(.L_x_22) ;  /* 0x0000000000809947 */ /* 0x000fea0003800000 */
[----:B------:R-:W-:-:S04]  /*1ce0*/  IADD3 R16, PT, PT, R16, UR19, RZ ;  /* 0x0000001310107c10 */ /* 0x000fc8000fffe0ff */
[----:B---3--:R-:W-:-:S04]  /*1cf0*/  IADD3 R10, P1, PT, R16, UR6, RZ ;  /* 0x00000006100a7c10 */ /* 0x008fc8000ff3e0ff */
[----:B------:R-:W-:Y:S02]  /*1d00*/  LEA.HI.X.SX32 R11, R16, UR10, 0x1, P1 ;  /* 0x0000000a100b7c11 */ /* 0x000fe400088f0eff */
[C---:B------:R-:W-:Y:S02]  /*1d10*/  SHF.L.U32 R9, R10.reuse, 0x2, RZ ;  /* 0x000000020a097819 */ /* 0x040fe400000006ff */
[----:B------:R-:W-:Y:S02]  /*1d20*/  SHF.L.U64.HI R10, R10, 0x2, R11 ;  /* 0x000000020a0a7819 */ /* 0x000fe4000001020b */
[C---:B------:R-:W-:Y:S02]  /*1d30*/  IADD3 R6, P1, PT, R9.reuse, R6, RZ ;  /* 0x0000000609067210 */ /* 0x040fe40007f3e0ff */
[----:B------:R-:W-:-:S03]  /*1d40*/  IADD3 R4, P2, PT, R9, R4, RZ ;  /* 0x0000000409047210 */ /* 0x000fc60007f5e0ff */
[C---:B------:R-:W-:Y:S01]  /*1d50*/  IMAD.X R7, R10.reuse, 0x1, R7, P1 ;  /* 0x000000010a077824 */ /* 0x040fe200008e0607 */
[----:B------:R-:W-:-:S04]  /*1d60*/  IADD3.X R5, PT, PT, R10, R5, RZ, P2, !PT ;  /* 0x000000050a057210 */ /* 0x000fc800017fe4ff */
[----:B------:R-:W2:Y:S04]  /*1d70*/  LDG.E R6, desc[UR20][R6.64] ;  /* 0x0000001406067981 */ /* 0x000ea8000c1e1900 */
[----:B------:R0:W3:Y:S01]  /*1d80*/  LDG.E R4, desc[UR20][R4.64] ;  /* 0x0000001404047981 */ /* 0x0000e2000c1e1900 */
        /* <DEDUP_REMOVED lines=10> */
[----:B------:R-:W-:-:S06]  /*1e30*/  @P1 IADD3 R14, PT, PT, R14, 0x1, RZ ;  /* 0x000000010e0e1810 */ /* 0x000fcc0007ffe0ff */
[----:B------:R-:W-:-:S05]  /*1e40*/  @!P3 IMAD.MOV R14, RZ, RZ, -R14 ;  /* 0x000000ffff0eb224 */ /* 0x000fca00078e0a0e */
[----:B------:R-:W-:-:S04]  /*1e50*/  SEL R14, R15, R14, !P0 ;  /* 0x0000000e0f0e7207 */ /* 0x000fc80004000000 */
[----:B0-----:R-:W-:-:S05]  /*1e60*/  IADD3 R5, PT, PT, -R14, RZ, RZ ;  /* 0x000000ff0e057210 */ /* 0x001fca0007ffe1ff */
[----:B------:R-:W-:Y:S02]  /*1e70*/  IMAD R13, R13, R5, R8 ;  /* 0x000000050d0d7224 */ /* 0x000fe400078e0208 */
[----:B------:R-:W-:Y:S02]  /*1e80*/  VIADD R8, R8, UR19 ;  /* 0x0000001308087c36 */ /* 0x000fe40008000000 */
[----:B------:R-:W-:-:S05]  /*1e90*/  IMAD R13, R14, UR11, R13 ;  /* 0x0000000b0e0d7c24 */ /* 0x000fca000f8e020d */
[C---:B------:R-:W-:Y:S02]  /*1ea0*/  LEA R5, R13.reuse, R32, 0x2 ;  /* 0x000000200d057211 */ /* 0x040fe400078e10ff */
[----:B------:R-:W-:-:S03]  /*1eb0*/  LEA R13, R13, UR14, 0x2 ;  /* 0x0000000e0d0d7c11 */ /* 0x000fc6000f8e10ff */
[----:B--2---:R4:W-:Y:S04]  /*1ec0*/  STS [R5+0x200], R6 ;  /* 0x0002000605007388 */ /* 0x0049e80000000800 */
[----:B---3--:R4:W-:Y:S02]  /*1ed0*/  STS [R13+0x240], R4 ;  /* 0x000240040d007388 */ /* 0x0089e40000000800 */
.L_x_22:
[----:B01----:R-:W-:Y:S05]  /*1ee0*/  BSYNC.RECONVERGENT B1 ;  /* 0x0000000000017941 */ /* 0x003fea0003800200 */
.L_x_21:
[----:B------:R-:W-:-:S13]  /*1ef0*/  ISETP.GE.U32.AND P0, PT, R2, 0x3, PT ;  /* 0x000000030200780c */ /* 0x000fda0003f06070 */
[----:B------:R-:W-:Y:S05]  /*1f00*/  @!P0 BRA `(.L_x_20) ;  /* 0x0000000800648947 */ /* 0x000fea0003800000 */
[----:B----4-:R-:W0:Y:S02]  /*1f10*/  LDC R4, c[0x0][0x3a4] ;  /* 0x0000e900ff047b82 */ /* 0x010e240000000800 */
[----:B0-----:R-:W-:-:S04]  /*1f20*/  IABS R19, R4 ;  /* 0x0000000400137213 */ /* 0x001fc80000000000 */
[----:B------:R-:W0:Y:S08]  /*1f30*/  I2F.RP R6, R19 ;  /* 0x0000001300067306 */ /* 0x000e300000209400 */
[----:B0-----:R-:W0:Y:S02]  /*1f40*/  MUFU.RCP R6, R6 ;  /* 0x0000000600067308 */ /* 0x001e240000001000 */
[----:B0-----:R-:W-:-:S06]  /*1f50*/  IADD3 R4, PT, PT, R6, 0xffffffe, RZ ;  /* 0x0ffffffe06047810 */ /* 0x001fcc0007ffe0ff */
[----:B------:R0:W2:Y:S02]  /*1f60*/  F2I.FTZ.U32.TRUNC.NTZ R5, R4 ;  /* 0x0000000400057305 */ /* 0x0000a4000021f000 */
[----:B0-----:R-:W-:Y:S01]  /*1f70*/  IMAD.MOV.U32 R4, RZ, RZ, RZ ;  /* 0x000000ffff047224 */ /* 0x001fe200078e00ff */
[----:B--23--:R-:W-:-:S05]  /*1f80*/  IADD3 R10, PT, PT, RZ, -R5, RZ ;  /* 0x80000005ff0a7210 */ /* 0x00cfca0007ffe0ff */
[----:B------:R-:W-:-:S04]  /*1f90*/  IMAD R7, R10, R19, RZ ;  /* 0x000000130a077224 */ /* 0x000fc800078e02ff */
[----:B------:R-:W-:-:S07]  /*1fa0*/  IMAD.HI.U32 R5, R5, R7, R4 ;  /* 0x0000000705057227 */ /* 0x000fce00078e0004 */
.L_x_23:
[----:B0-----:R-:W0:Y:S01]  /*1fb0*/  LDC R9, c[0x0][0x3a4] ;  /* 0x0000e900ff097b82 */ /* 0x001e220000000800 */
[----:B------:R-:W-:-:S05]  /*1fc0*/  IABS R4, R8 ;  /* 0x0000000800047213 */ /* 0x000fca0000000000 */
[----:B------:R-:W-:-:S05]  /*1fd0*/  IMAD.HI.U32 R7, R5, R4, RZ ;  /* 0x0000000405077227 */ /* 0x000fca00078e00ff */
[----:B------:R-:W-:Y:S02]  /*1fe0*/  IADD3 R5, PT, PT, -R7, RZ, RZ ;  /* 0x000000ff07057210 */ /* 0x000fe40007ffe1ff */
[----:B0-----:R-:W-:Y:S01]  /*1ff0*/  IABS R27, R9 ;  /* 0x00000009001b7213 */ /* 0x001fe20000000000 */
[----:B------:R-:W-:-:S03]  /*2000*/  IMAD R11, R9, UR4, R8 ;  /* 0x00000004090b7c24 */ /* 0x000fc6000f8e0208 */
[----:B------:R-:W0:Y:S01]  /*2010*/  I2F.RP R6, R27 ;  /* 0x0000001b00067306 */ /* 0x000e220000209400 */
[----:B------:R-:W-:Y:S01]  /*2020*/  IMAD R4, R27, R5, R4 ;  /* 0x000000051b047224 */ /* 0x000fe200078e0204 */
[C---:B------:R-:W-:Y:S01]  /*2030*/  IADD3 R10, P0, PT, R11.reuse, UR6, RZ ;  /* 0x000000060b0a7c10 */ /* 0x040fe2000ff1e0ff */
[----:B------:R-:W-:-:S03]  /*2040*/  VIADD R25, R11, UR19 ;  /* 0x000000130b197c36 */ /* 0x000fc60008000000 */
[----:B------:R-:W-:Y:S02]  /*2050*/  ISETP.GT.U32.AND P3, PT, R19, R4, PT ;  /* 0x000000041300720c */ /* 0x000fe40003f64070 */
[----:B------:R-:W-:Y:S02]  /*2060*/  SHF.L.U32 R12, R10, 0x2, RZ ;  /* 0x000000020a0c7819 */ /* 0x000fe400000006ff */
[----:B------:R-:W-:Y:S02]  /*2070*/  IADD3 R17, P2, PT, R25, UR6, RZ ;  /* 0x0000000619117c10 */ /* 0x000fe4000ff5e0ff */
[----:B------:R-:W-:Y:S02]  /*2080*/  LEA.HI.X.SX32 R11, R11, UR10, 0x1, P0 ;  /* 0x0000000a0b0b7c11 */ /* 0x000fe400080f0eff */
[----:B------:R-:W-:Y:S01]  /*2090*/  IADD3 R20, P0, PT, R12, UR16, RZ ;  /* 0x000000100c147c10 */ /* 0x000fe2000ff1e0ff */
[----:B0-----:R-:W0:Y:S01]  /*20a0*/  MUFU.RCP R6, R6 ;  /* 0x0000000600067308 */ /* 0x001e220000001000 */
[----:B------:R-:W-:Y:S01]  /*20b0*/  SHF.L.U64.HI R10, R10, 0x2, R11 ;  /* 0x000000020a0a7819 */ /* 0x000fe2000001020b */
[----:B------:R-:W-:Y:S01]  /*20c0*/  IMAD.SHL.U32 R36, R17, 0x4, RZ ;  /* 0x0000000411247824 */ /* 0x000fe200078e00ff */
[----:B------:R-:W-:-:S02]  /*20d0*/  IADD3 R12, P1, PT, R12, UR26, RZ ;  /* 0x0000001a0c0c7c10 */ /* 0x000fc4000ff3e0ff */
[----:B------:R-:W-:Y:S02]  /*20e0*/  @!P3 IADD3 R4, PT, PT, R4, -R27, RZ ;  /* 0x8000001b0404b210 */ /* 0x000fe40007ffe0ff */
[----:B------:R-:W-:Y:S02]  /*20f0*/  IADD3.X R21, PT, PT, R10, UR17, RZ, P0, !PT ;  /* 0x000000110a157c10 */ /* 0x000fe400087fe4ff */
[----:B------:R-:W-:Y:S02]  /*2100*/  ISETP.GE.U32.AND P4, PT, R4, R19, PT ;  /* 0x000000130400720c */ /* 0x000fe40003f86070 */
[----:B------:R-:W-:Y:S01]  /*2110*/  IADD3.X R13, PT, PT, R10, UR27, RZ, P1, !PT ;  /* 0x0000001b0a0d7c10 */ /* 0x000fe20008ffe4ff */
[----:B------:R-:W-:Y:S01]  /*2120*/  VIADD R16, R8, UR19 ;  /* 0x0000001308107c36 */ /* 0x000fe20008000000 */
[----:B------:R-:W-:Y:S01]  /*2130*/  IADD3 R10, P0, PT, R36, UR16, RZ ;  /* 0x00000010240a7c10 */ /* 0x000fe2000ff1e0ff */
[----:B------:R1:W2:Y:S01]  /*2140*/  LDG.E R14, desc[UR20][R20.64] ;  /* 0x00000014140e7981 */ /* 0x0002a2000c1e1900 */
[----:B0-----:R-:W-:-:S02]  /*2150*/  IADD3 R5, PT, PT, R6, 0xffffffe, RZ ;  /* 0x0ffffffe06057810 */ /* 0x001fc40007ffe0ff */
[----:B------:R-:W-:-:S04]  /*2160*/  LEA.HI.X.SX32 R6, R25, UR10, 0x1, P2 ;  /* 0x0000000a19067c11 */ /* 0x000fc800090f0eff */
[----:B------:R-:W0:Y:S01]  /*2170*/  F2I.FTZ.U32.TRUNC.NTZ R5, R5 ;  /* 0x0000000500057305 */ /* 0x000e22000021f000 */
[----:B------:R-:W-:Y:S02]  /*2180*/  SHF.L.U64.HI R17, R17, 0x2, R6 ;  /* 0x0000000211117819 */ /* 0x000fe40000010206 */
[----:B------:R-:W-:Y:S01]  /*2190*/  IADD3 R25, PT, PT, R25, UR19, RZ ;  /* 0x0000001319197c10 */ /* 0x000fe2000fffe0ff */
[----:B------:R3:W4:Y:S01]  /*21a0*/  LDG.E R6, desc[UR20][R12.64] ;  /* 0x000000140c067981 */ /* 0x000722000c1e1900 */
[----:B0-----:R-:W-:-:S05]  /*21b0*/  IADD3 R4, PT, PT, RZ, -R5, RZ ;  /* 0x80000005ff047210 */ /* 0x001fca0007ffe0ff */
[----:B------:R-:W-:Y:S02]  /*21c0*/  IMAD R23, R4, R27, RZ ;  /* 0x0000001b04177224 */ /* 0x000fe400078e02ff */
[----:B------:R-:W-:Y:S01]  /*21d0*/  HFMA2 R4, -RZ, RZ, 0, 0 ;  /* 0x00000000ff047431 */ /* 0x000fe200000001ff */
[----:B------:R-:W-:Y:S02]  /*21e0*/  IADD3.X R11, PT, PT, R17, UR17, RZ, P0, !PT ;  /* 0x00000011110b7c10 */ /* 0x000fe400087fe4ff */
[----:B------:R-:W-:Y:S02]  /*21f0*/  IADD3 R19, P0, PT, R25, UR6, RZ ;  /* 0x0000000619137c10 */ /* 0x000fe4000ff1e0ff */
[----:B------:R-:W-:Y:S01]  /*2200*/  IADD3 R18, PT, PT, R16, UR19, RZ ;  /* 0x0000001310127c10 */ /* 0x000fe2000fffe0ff */
[----:B------:R0:W5:Y:S01]  /*2210*/  LDG.E R15, desc[UR20][R10.64] ;  /* 0x000000140a0f7981 */ /* 0x000162000c1e1900 */
[----:B------:R-:W-:Y:S01]  /*2220*/  IABS R24, R16 ;  /* 0x0000001000187213 */ /* 0x000fe20000000000 */
[----:B------:R-:W-:Y:S01]  /*2230*/  IMAD.HI.U32 R5, R5, R23, R4 ;  /* 0x0000001705057227 */ /* 0x000fe200078e0004 */
[----:B------:R-:W-:-:S02]  /*2240*/  LEA.HI.X.SX32 R4, R25, UR10, 0x1, P0 ;  /* 0x0000000a19047c11 */ /* 0x000fc400080f0eff */
[----:B-1----:R-:W-:Y:S01]  /*2250*/  IADD3 R20, PT, PT, R18, UR19, RZ ;  /* 0x0000001312147c10 */ /* 0x002fe2000fffe0ff */
[C---:B---3--:R-:W-:Y:S01]  /*2260*/  IMAD.SHL.U32 R12, R19.reuse, 0x4, RZ ;  /* 0x00000004130c7824 */ /* 0x048fe200078e00ff */
[----:B------:R-:W-:Y:S01]  /*2270*/  SHF.L.U64.HI R13, R19, 0x2, R4 ;  /* 0x00000002130d7819 */ /* 0x000fe20000010204 */
[----:B------:R-:W-:Y:S01]  /*2280*/  IMAD.HI.U32 R4, R5, R24, RZ ;  /* 0x0000001805047227 */ /* 0x000fe200078e00ff */
[----:B------:R-:W-:Y:S02]  /*2290*/  IADD3 R36, P0, PT, R36, UR26, RZ ;  /* 0x0000001a24247c10 */ /* 0x000fe4000ff1e0ff */
[----:B------:R-:W-:Y:S02]  /*22a0*/  IABS R19, R20 ;  /* 0x0000001400137213 */ /* 0x000fe40000000000 */
[----:B------:R-:W-:Y:S02]  /*22b0*/  IABS R26, R18 ;  /* 0x00000012001a7213 */ /* 0x000fe40000000000 */
[----:B------:R-:W-:Y:S01]  /*22c0*/  IADD3.X R37, PT, PT, R17, UR27, RZ, P0, !PT ;  /* 0x0000001b11257c10 */ /* 0x000fe200087fe4ff */
[----:B------:R-:W-:Y:S01]  /*22d0*/  IMAD.HI.U32 R21, R5, R19, RZ ;  /* 0x0000001305157227 */ /* 0x000fe200078e00ff */
[----:B------:R-:W-:-:S03]  /*22e0*/  IADD3 R35, PT, PT, -R4, RZ, RZ ;  /* 0x000000ff04237210 */ /* 0x000fc60007ffe1ff */
[----:B------:R-:W-:Y:S01]  /*22f0*/  IMAD.HI.U32 R22, R5, R26, RZ ;  /* 0x0000001a05167227 */ /* 0x000fe200078e00ff */
[----:B------:R1:W3:Y:S01]  /*2300*/  LDG.E R17, desc[UR20][R36.64] ;  /* 0x0000001424117981 */ /* 0x0002e2000c1e1900 */
[C---:B0-----:R-:W-:Y:S02]  /*2310*/  IADD3 R10, P0, PT, R12.reuse, UR16, RZ ;  /* 0x000000100c0a7c10 */ /* 0x041fe4000ff1e0ff */
[----:B------:R-:W-:Y:S02]  /*2320*/  IMAD R24, R27, R35, R24 ;  /* 0x000000231b187224 */ /* 0x000fe400078e0218 */
[----:B------:R-:W-:Y:S01]  /*2330*/  IMAD.MOV R35, RZ, RZ, -R22 ;  /* 0x000000ffff237224 */ /* 0x000fe200078e0a16 */
[----:B------:R-:W-:Y:S02]  /*2340*/  IADD3.X R11, PT, PT, R13, UR17, RZ, P0, !PT ;  /* 0x000000110d0b7c10 */ /* 0x000fe400087fe4ff */
[----:B-1----:R-:W-:Y:S01]  /*2350*/  IADD3 R36, PT, PT, -R21, RZ, RZ ;  /* 0x000000ff15247210 */ /* 0x002fe20007ffe1ff */
[C---:B------:R-:W-:Y:S01]  /*2360*/  IMAD R26, R27.reuse, R35, R26 ;  /* 0x000000231b1a7224 */ /* 0x040fe200078e021a */
[----:B------:R-:W-:Y:S01]  /*2370*/  IADD3 R12, P0, PT, R12, UR26, RZ ;  /* 0x0000001a0c0c7c10 */ /* 0x000fe2000ff1e0ff */
[----:B------:R0:W3:Y:S02]  /*2380*/  LDG.E R23, desc[UR20][R10.64] ;  /* 0x000000140a177981 */ /* 0x0000e4000c1e1900 */
[----:B------:R-:W-:Y:S01]  /*2390*/  IMAD R36, R27, R36, R19 ;  /* 0x000000241b247224 */ /* 0x000fe200078e0213 */
[----:B------:R-:W-:-:S02]  /*23a0*/  MOV R19, R27 ;  /* 0x0000001b00137202 */ /* 0x000fc40000000f00 */
[----:B------:R-:W-:Y:S02]  /*23b0*/  IADD3.X R13, PT, PT, R13, UR27, RZ, P0, !PT ;  /* 0x0000001b0d0d7c10 */ /* 0x000fe400087fe4ff */
[C---:B------:R-:W-:Y:S02]  /*23c0*/  ISETP.GT.U32.AND P2, PT, R19.reuse, R24, PT ;  /* 0x000000181300720c */ /* 0x040fe40003f44070 */
[----:B------:R-:W-:Y:S01]  /*23d0*/  ISETP.GT.U32.AND P1, PT, R19, R26, PT ;  /* 0x0000001a1300720c */ /* 0x000fe20003f24070 */
[----:B0-----:R-:W-:Y:S01]  /*23e0*/  VIADD R10, R25, UR19 ;  /* 0x00000013190a7c36 */ /* 0x001fe20008000000 */
[----:B------:R-:W-:Y:S01]  /*23f0*/  ISETP.GT.U32.AND P0, PT, R19, R36, PT ;  /* 0x000000241300720c */ /* 0x000fe20003f04070 */
[----:B------:R0:W3:Y:S03]  /*2400*/  LDG.E R25, desc[UR20][R12.64] ;  /* 0x000000140c197981 */ /* 0x0000e6000c1e1900 */
[----:B------:R-:W-:-:S04]  /*2410*/  IADD3 R35, P5, PT, R10, UR6, RZ ;  /* 0x000000060a237c10 */ /* 0x000fc8000ffbe0ff */
[----:B------:R-:W-:Y:S02]  /*2420*/  LEA.HI.X.SX32 R10, R10, UR10, 0x1, P5 ;  /* 0x0000000a0a0a7c11 */ /* 0x000fe4000a8f0eff */
[-C--:B------:R-:W-:Y:S02]  /*2430*/  @!P2 IADD3 R24, PT, PT, R24, -R27.reuse, RZ ;  /* 0x8000001b1818a210 */ /* 0x080fe40007ffe0ff */
[----:B------:R-:W-:Y:S01]  /*2440*/  @!P1 IADD3 R26, PT, PT, R26, -R27, RZ ;  /* 0x8000001b1a1a9210 */ /* 0x000fe20007ffe0ff */
[----:B------:R-:W-:Y:S01]  /*2450*/  @!P0 IMAD.IADD R36, R36, 0x1, -R27 ;  /* 0x0000000124248824 */ /* 0x000fe200078e0a1b */
[C---:B------:R-:W-:Y:S02]  /*2460*/  SHF.L.U64.HI R27, R35.reuse, 0x2, R10 ;  /* 0x00000002231b7819 */ /* 0x040fe4000001020a */
[----:B------:R-:W-:Y:S02]  /*2470*/  LOP3.LUT R10, R8, R9, RZ, 0x3c, !PT ;  /* 0x00000009080a7212 */ /* 0x000fe400078e3cff */
[----:B------:R-:W-:-:S02]  /*2480*/  SHF.L.U32 R35, R35, 0x2, RZ ;  /* 0x0000000223237819 */ /* 0x000fc400000006ff */
[----:B------:R-:W-:Y:S02]  /*2490*/  ISETP.GE.AND P6, PT, R10, RZ, PT ;  /* 0x000000ff0a00720c */ /* 0x000fe40003fc6270 */
[----:B------:R-:W-:-:S04]  /*24a0*/  IADD3 R10, P5, PT, R35, UR16, RZ ;  /* 0x00000010230a7c10 */ /* 0x000fc8000ffbe0ff */
[----:B------:R-:W-:Y:S02]  /*24b0*/  IADD3.X R11, PT, PT, R27, UR17, RZ, P5, !PT ;  /* 0x000000111b0b7c10 */ /* 0x000fe4000affe4ff */
[----:B0-----:R-:W-:-:S03]  /*24c0*/  IADD3 R12, P5, PT, R35, UR26, RZ ;  /* 0x0000001a230c7c10 */ /* 0x001fc6000ffbe0ff */
[----:B------:R0:W3:Y:S01]  /*24d0*/  LDG.E R10, desc[UR20][R10.64] ;  /* 0x000000140a0a7981 */ /* 0x0000e2000c1e1900 */
[----:B------:R-:W-:-:S05]  /*24e0*/  IADD3.X R13, PT, PT, R27, UR27, RZ, P5, !PT ;  /* 0x0000001b1b0d7c10 */ /* 0x000fca000affe4ff */
[----:B------:R1:W3:Y:S01]  /*24f0*/  LDG.E R12, desc[UR20][R12.64] ;  /* 0x000000140c0c7981 */ /* 0x0002e2000c1e1900 */
[----:B------:R-:W-:Y:S02]  /*2500*/  @!P3 IADD3 R7, PT, PT, R7, 0x1, RZ ;  /* 0x000000010707b810 */ /* 0x000fe40007ffe0ff */
[----:B------:R-:W-:Y:S02]  /*2510*/  ISETP.GE.U32.AND P3, PT, R24, R19, PT ;  /* 0x000000131800720c */ /* 0x000fe40003f66070 */
[----:B------:R-:W-:Y:S01]  /*2520*/  LOP3.LUT R24, R16, R9, RZ, 0x3c, !PT ;  /* 0x0000000910187212 */ /* 0x000fe200078e3cff */
[----:B------:R-:W-:Y:S01]  /*2530*/  @P4 VIADD R7, R7, 0x1 ;  /* 0x0000000107074836 */ /* 0x000fe20000000000 */
[----:B------:R-:W-:Y:S02]  /*2540*/  ISETP.GE.U32.AND P5, PT, R26, R19, PT ;  /* 0x000000131a00720c */ /* 0x000fe40003fa6070 */
[----:B0-----:R-:W-:Y:S02]  /*2550*/  LOP3.LUT R11, R18, R9, RZ, 0x3c, !PT ;  /* 0x00000009120b7212 */ /* 0x001fe400078e3cff */
[----:B------:R-:W-:-:S02]  /*2560*/  @!P2 IADD3 R4, PT, PT, R4, 0x1, RZ ;  /* 0x000000010404a810 */ /* 0x000fc40007ffe0ff */
[----:B------:R-:W-:Y:S02]  /*2570*/  ISETP.GE.AND P4, PT, R24, RZ, PT ;  /* 0x000000ff1800720c */ /* 0x000fe40003f86270 */
[----:B------:R-:W-:Y:S02]  /*2580*/  @!P6 IADD3 R7, PT, PT, -R7, RZ, RZ ;  /* 0x000000ff0707e210 */ /* 0x000fe40007ffe1ff */
[----:B------:R-:W-:Y:S02]  /*2590*/  ISETP.GE.U32.AND P6, PT, R36, R19, PT ;  /* 0x000000132400720c */ /* 0x000fe40003fc6070 */
[----:B-1----:R-:W-:Y:S02]  /*25a0*/  LOP3.LUT R13, R20, R9, RZ, 0x3c, !PT ;  /* 0x00000009140d7212 */ /* 0x002fe400078e3cff */
[----:B------:R-:W-:Y:S01]  /*25b0*/  ISETP.GE.AND P2, PT, R11, RZ, PT ;  /* 0x000000ff0b00720c */ /* 0x000fe20003f46270 */
[----:B------:R-:W-:Y:S01]  /*25c0*/  @P3 VIADD R4, R4, 0x1 ;  /* 0x0000000104043836 */ /* 0x000fe20000000000 */
[----:B------:R-:W-:-:S02]  /*25d0*/  ISETP.GE.AND P3, PT, R13, RZ, PT ;  /* 0x000000ff0d00720c */ /* 0x000fc40003f66270 */
[----:B------:R-:W-:Y:S02]  /*25e0*/  @!P1 IADD3 R22, PT, PT, R22, 0x1, RZ ;  /* 0x0000000116169810 */ /* 0x000fe40007ffe0ff */
[----:B------:R-:W-:-:S03]  /*25f0*/  @!P0 IADD3 R21, PT, PT, R21, 0x1, RZ ;  /* 0x0000000115158810 */ /* 0x000fc60007ffe0ff */
[----:B------:R-:W-:Y:S01]  /*2600*/  @P5 VIADD R22, R22, 0x1 ;  /* 0x0000000116165836 */ /* 0x000fe20000000000 */
[----:B------:R-:W-:Y:S02]  /*2610*/  ISETP.NE.AND P1, PT, R9, RZ, PT ;  /* 0x000000ff0900720c */ /* 0x000fe40003f25270 */
[----:B------:R-:W-:Y:S02]  /*2620*/  LOP3.LUT R27, RZ, R9, RZ, 0x33, !PT ;  /* 0x00000009ff1b7212 */ /* 0x000fe400078e33ff */
[----:B------:R-:W-:Y:S02]  /*2630*/  @!P4 IADD3 R4, PT, PT, -R4, RZ, RZ ;  /* 0x000000ff0404c210 */ /* 0x000fe40007ffe1ff */
[----:B------:R-:W-:Y:S02]  /*2640*/  @P6 IADD3 R21, PT, PT, R21, 0x1, RZ ;  /* 0x0000000115156810 */ /* 0x000fe40007ffe0ff */
[----:B------:R-:W-:Y:S02]  /*2650*/  @!P2 IADD3 R22, PT, PT, -R22, RZ, RZ ;  /* 0x000000ff1616a210 */ /* 0x000fe40007ffe1ff */
[----:B------:R-:W-:-:S02]  /*2660*/  SEL R11, R27, R7, !P1 ;  /* 0x000000071b0b7207 */ /* 0x000fc40004800000 */
[----:B------:R-:W-:Y:S02]  /*2670*/  SEL R13, R27, R4, !P1 ;  /* 0x000000041b0d7207 */ /* 0x000fe40004800000 */
[----:B------:R-:W-:Y:S02]  /*2680*/  @!P3 IADD3 R21, PT, PT, -R21, RZ, RZ ;  /* 0x000000ff1515b210 */ /* 0x000fe40007ffe1ff */
[C---:B------:R-:W-:Y:S01]  /*2690*/  SEL R7, R27.reuse, R22, !P1 ;  /* 0x000000161b077207 */ /* 0x040fe20004800000 */
[----:B------:R-:W-:Y:S01]  /*26a0*/  IMAD.MOV R24, RZ, RZ, -R11 ;  /* 0x000000ffff187224 */ /* 0x000fe200078e0a0b */
[----:B------:R-:W-:Y:S01]  /*26b0*/  SEL R4, R27, R21, !P1 ;  /* 0x000000151b047207 */ /* 0x000fe20004800000 */
[----:B------:R-:W-:Y:S01]  /*26c0*/  IMAD.MOV R26, RZ, RZ, -R13 ;  /* 0x000000ffff1a7224 */ /* 0x000fe200078e0a0d */
[----:B------:R-:W-:Y:S01]  /*26d0*/  IADD3 R21, PT, PT, -R7, RZ, RZ ;  /* 0x000000ff07157210 */ /* 0x000fe20007ffe1ff */
[C---:B------:R-:W-:Y:S01]  /*26e0*/  IMAD R8, R9.reuse, R24, R8 ;  /* 0x0000001809087224 */ /* 0x040fe200078e0208 */
[----:B------:R-:W-:Y:S01]  /*26f0*/  IADD3 R22, PT, PT, -R4, RZ, RZ ;  /* 0x000000ff04167210 */ /* 0x000fe20007ffe1ff */
[----:B------:R-:W-:-:S02]  /*2700*/  IMAD R16, R9, R26, R16 ;  /* 0x0000001a09107224 */ /* 0x000fc400078e0210 */
[----:B------:R-:W-:Y:S02]  /*2710*/  IMAD R18, R9, R21, R18 ;  /* 0x0000001509127224 */ /* 0x000fe400078e0212 */
[----:B------:R-:W-:Y:S02]  /*2720*/  IMAD R11, R11, UR11, R8 ;  /* 0x0000000b0b0b7c24 */ /* 0x000fe4000f8e0208 */
[----:B------:R-:W-:Y:S02]  /*2730*/  IMAD R13, R13, UR11, R16 ;  /* 0x0000000b0d0d7c24 */ /* 0x000fe4000f8e0210 */
[----:B------:R-:W-:Y:S02]  /*2740*/  IMAD R21, R9, R22, R20 ;  /* 0x0000001609157224 */ /* 0x000fe400078e0214 */
[----:B------:R-:W-:Y:S02]  /*2750*/  IMAD R7, R7, UR11, R18 ;  /* 0x0000000b07077c24 */ /* 0x000fe4000f8e0212 */
[C---:B------:R-:W-:Y:S01]  /*2760*/  IMAD R9, R11.reuse, 0x4, R32 ;  /* 0x000000040b097824 */ /* 0x040fe200078e0220 */
[----:B------:R-:W-:Y:S01]  /*2770*/  LEA R11, R11, UR14, 0x2 ;  /* 0x0000000e0b0b7c11 */ /* 0x000fe2000f8e10ff */
[----:B------:R-:W-:Y:S01]  /*2780*/  IMAD R21, R4, UR11, R21 ;  /* 0x0000000b04157c24 */ /* 0x000fe2000f8e0215 */
[----:B------:R-:W-:-:S02]  /*2790*/  LEA R8, R13, R32, 0x2 ;  /* 0x000000200d087211 */ /* 0x000fc400078e10ff */
[----:B------:R-:W-:Y:S02]  /*27a0*/  LEA R4, R13, UR14, 0x2 ;  /* 0x0000000e0d047c11 */ /* 0x000fe4000f8e10ff */
[C---:B------:R-:W-:Y:S02]  /*27b0*/  LEA R16, R7.reuse, R32, 0x2 ;  /* 0x0000002007107211 */ /* 0x040fe400078e10ff */
[----:B------:R-:W-:Y:S01]  /*27c0*/  LEA R18, R7, UR14, 0x2 ;  /* 0x0000000e07127c11 */ /* 0x000fe2000f8e10ff */
[C---:B------:R-:W-:Y:S01]  /*27d0*/  IMAD R7, R21.reuse, 0x4, R32 ;  /* 0x0000000415077824 */ /* 0x040fe200078e0220 */
[----:B------:R-:W-:Y:S01]  /*27e0*/  LEA R21, R21, UR14, 0x2 ;  /* 0x0000000e15157c11 */ /* 0x000fe2000f8e10ff */
[----:B--2---:R-:W-:Y:S04]  /*27f0*/  STS [R9+0x200], R14 ;  /* 0x0002000e09007388 */ /* 0x004fe80000000800 */
[----:B----4-:R-:W-:Y:S04]  /*2800*/  STS [R11+0x240], R6 ;  /* 0x000240060b007388 */ /* 0x010fe80000000800 */
[----:B-----5:R0:W-:Y:S02]  /*2810*/  STS [R8+0x200], R15 ;  /* 0x0002000f08007388 */ /* 0x0201e40000000800 */
[----:B0-----:R-:W-:-:S04]  /*2820*/  IADD3 R8, PT, PT, R20, UR19, RZ ;  /* 0x0000001314087c10 */ /* 0x001fc8000fffe0ff */
[----:B------:R-:W-:Y:S01]  /*2830*/  ISETP.GE.AND P0, PT, R8, R29, PT ;  /* 0x0000001d0800720c */ /* 0x000fe20003f06270 */
[----:B---3--:R0:W-:Y:S04]  /*2840*/  STS [R4+0x240], R17 ;  /* 0x0002401104007388 */ /* 0x0081e80000000800 */
[----:B------:R0:W-:Y:S04]  /*2850*/  STS [R16+0x200], R23 ;  /* 0x0002001710007388 */ /* 0x0001e80000000800 */
[----:B------:R0:W-:Y:S04]  /*2860*/  STS [R18+0x240], R25 ;  /* 0x0002401912007388 */ /* 0x0001e80000000800 */
[----:B------:R0:W-:Y:S04]  /*2870*/  STS [R7+0x200], R10 ;  /* 0x0002000a07007388 */ /* 0x0001e80000000800 */
[----:B------:R0:W-:Y:S01]  /*2880*/  STS [R21+0x240], R12 ;  /* 0x0002400c15007388 */ /* 0x0001e20000000800 */
[----:B------:R-:W-:Y:S05]  /*2890*/  @!P0 BRA `(.L_x_23) ;  /* 0xfffffff400c48947 */ /* 0x000fea000383ffff */
.L_x_20:
[----:B01----:R-:W-:Y:S05]  /*28a0*/  BSYNC.RECONVERGENT B0 ;  /* 0x0000000000007941 */ /* 0x003fea0003800200 */
.L_x_19:
[----:B------:R-:W0:Y:S02]  /*28b0*/  LDCU UR5, c[0x0][0x3a4] ;  /* 0x00007480ff0577ac */ /* 0x000e240008000800 */
[----:B0-----:R-:W-:Y:S01]  /*28c0*/  UISETP.GE.AND UP0, UPT, UR5, 0x1, UPT ;  /* 0x000000010500788c */ /* 0x001fe2000bf06270 */
[----:B------:R-:W-:Y:S08]  /*28d0*/  BAR.SYNC.DEFER_BLOCKING 0x0 ;  /* 0x0000000000007b1d */ /* 0x000ff00000010000 */
[----:B------:R-:W-:Y:S05]  /*28e0*/  BRA.U !UP0, `(.L_x_24) ;  /* 0x0000000508b87547 */ /* 0x000fea000b800000 */
[----:B------:R-:W-:Y:S01]  /*28f0*/  MOV R36, 0xff7fffff ;  /* 0xff7fffff00247802 */ /* 0x000fe20000000f00 */
[----:B----4-:R-:W-:-:S07]  /*2900*/  IMAD.MOV.U32 R4, RZ, RZ, RZ ;  /* 0x000000ffff047224 */ /* 0x010fce00078e00ff */
.L_x_30:
[----:B------:R-:W-:Y:S02]  /*2910*/  HFMA2 R13, -RZ, RZ, 0, 0 ;  /* 0x00000000ff0d7431 */ /* 0x000fe400000001ff */
[----:B------:R-:W-:Y:S01]  /*2920*/  IMAD R5, R4, UR11, RZ ;  /* 0x0000000b04057c24 */ /* 0x000fe2000f8e02ff */
[----:B------:R-:W-:Y:S01]  /*2930*/  UMOV UR5, URZ ;  /* 0x000000ff00057c82 */ /* 0x000fe20008000000 */
[----:B------:R-:W-:Y:S05]  /*2940*/  BRA.U !UP1, `(.L_x_25) ;  /* 0x0000000109907547 */ /* 0x000fea000b800000 */
[----:B------:R-:W-:Y:S01]  /*2950*/  USHF.L.U32 UR15, UR11, 0x2, URZ ;  /* 0x000000020b0f7899 */ /* 0x000fe200080006ff */
[----:B---3--:R-:W-:Y:S01]  /*2960*/  IADD3 R9, PT, PT, R32, 0x21c, RZ ;  /* 0x0000021c20097810 */ /* 0x008fe20007ffe0ff */
[----:B------:R-:W-:Y:S01]  /*2970*/  IMAD.MOV.U32 R13, RZ, RZ, RZ ;  /* 0x000000ffff0d7224 */ /* 0x000fe200078e00ff */
[----:B------:R-:W-:Y:S01]  /*2980*/  MOV R7, R0 ;  /* 0x0000000000077202 */ /* 0x000fe20000000f00 */
[----:B------:R-:W-:Y:S02]  /*2990*/  UIADD3 UR5, UPT, UPT, -UR13, URZ, URZ ;  /* 0x000000ff0d057290 */ /* 0x000fe4000fffe1ff */
[----:B------:R-:W-:-:S10]  /*29a0*/  IMAD R6, R4, UR15, R9 ;  /* 0x0000000f04067c24 */ /* 0x000fd4000f8e0209 */
.L_x_26:
[----:B------:R-:W-:Y:S01]  /*29b0*/  LDS R12, [R7+-0x10] ;  /* 0xfffff000070c7984 */ /* 0x000fe20000000800 */
[----:B------:R-:W-:-:S03]  /*29c0*/  UIADD3 UR5, UPT, UPT, UR5, 0x8, URZ ;  /* 0x0000000805057890 */ /* 0x000fc6000fffe0ff */
[----:B------:R-:W0:Y:S01]  /*29d0*/  LDS R14, [R6+-0x1c] ;  /* 0xffffe400060e7984 */ /* 0x000e220000000800 */
[----:B------:R-:W-:-:S03]  /*29e0*/  UISETP.NE.AND UP2, UPT, UR5, URZ, UPT ;  /* 0x000000ff0500728c */ /* 0x000fc6000bf45270 */
[----:B------:R-:W-:Y:S04]  /*29f0*/  LDS R15, [R7+-0xc] ;  /* 0xfffff400070f7984 */ /* 0x000fe80000000800 */
[----:B------:R-:W1:Y:S04]  /*2a00*/  LDS R16, [R6+-0x18] ;  /* 0xffffe80006107984 */ /* 0x000e680000000800 */
[----:B--2---:R-:W-:Y:S04]  /*2a10*/  LDS R17, [R7+-0x8] ;  /* 0xfffff80007117984 */ /* 0x004fe80000000800 */
[----:B------:R-:W2:Y:S04]  /*2a20*/  LDS R18, [R6+-0x14] ;  /* 0xffffec0006127984 */ /* 0x000ea80000000800 */
[----:B------:R-:W-:Y:S04]  /*2a30*/  LDS R19, [R7+-0x4] ;  /* 0xfffffc0007137984 */ /* 0x000fe80000000800 */
[----:B------:R-:W3:Y:S04]  /*2a40*/  LDS R20, [R6+-0x10] ;  /* 0xfffff00006147984 */ /* 0x000ee80000000800 */
[----:B------:R-:W-:Y:S04]  /*2a50*/  LDS R21, [R7] ;  /* 0x0000000007157984 */ /* 0x000fe80000000800 */
[----:B------:R-:W4:Y:S04]  /*2a60*/  LDS R22, [R6+-0xc] ;  /* 0xfffff40006167984 */ /* 0x000f280000000800 */
[----:B------:R-:W-:Y:S04]  /*2a70*/  LDS R23, [R7+0x4] ;  /* 0x0000040007177984 */ /* 0x000fe80000000800 */
[----:B------:R-:W5:Y:S01]  /*2a80*/  LDS R24, [R6+-0x8] ;  /* 0xfffff80006187984 */ /* 0x000f620000000800 */
[----:B0-----:R-:W-:-:S03]  /*2a90*/  FFMA R12, R12, R14, R13 ;  /* 0x0000000e0c0c7223 */ /* 0x001fc6000000000d */
[----:B------:R-:W-:Y:S04]  /*2aa0*/  LDS R10, [R7+0x8] ;  /* 0x00000800070a7984 */ /* 0x000fe80000000800 */
[----:B------:R-:W0:Y:S01]  /*2ab0*/  LDS R11, [R6+-0x4] ;  /* 0xfffffc00060b7984 */ /* 0x000e220000000800 */
[----:B-1----:R-:W-:-:S03]  /*2ac0*/  FFMA R12, R15, R16, R12 ;  /* 0x000000100f0c7223 */ /* 0x002fc6000000000c */
[----:B------:R1:W-:Y:S04]  /*2ad0*/  LDS R8, [R7+0xc] ;  /* 0x00000c0007087984 */ /* 0x0003e80000000800 */
[----:B------:R3:W0:Y:S01]  /*2ae0*/  LDS R9, [R6] ;  /* 0x0000000006097984 */ /* 0x0006220000000800 */
[----:B--2---:R-:W-:Y:S01]  /*2af0*/  FFMA R12, R17, R18, R12 ;  /* 0x00000012110c7223 */ /* 0x004fe2000000000c */
[----:B-1----:R-:W-:-:S03]  /*2b00*/  IADD3 R7, PT, PT, R7, 0x20, RZ ;  /* 0x0000002007077810 */ /* 0x002fc60007ffe0ff */
[----:B---3--:R-:W-:Y:S01]  /*2b10*/  FFMA R12, R19, R20, R12 ;  /* 0x00000014130c7223 */ /* 0x008fe2000000000c */
[----:B------:R-:W-:-:S03]  /*2b20*/  VIADD R6, R6, 0x20 ;  /* 0x0000002006067836 */ /* 0x000fc60000000000 */
[----:B----4-:R-:W-:-:S04]  /*2b30*/  FFMA R12, R21, R22, R12 ;  /* 0x00000016150c7223 */ /* 0x010fc8000000000c */
[----:B-----5:R-:W-:-:S04]  /*2b40*/  FFMA R23, R23, R24, R12 ;  /* 0x0000001817177223 */ /* 0x020fc8000000000c */
[----:B0-----:R-:W-:-:S04]  /*2b50*/  FFMA R11, R10, R11, R23 ;  /* 0x0000000b0a0b7223 */ /* 0x001fc80000000017 */
[----:B------:R-:W-:Y:S01]  /*2b60*/  FFMA R13, R8, R9, R11 ;  /* 0x00000009080d7223 */ /* 0x000fe2000000000b */
[----:B------:R-:W-:Y:S06]  /*2b70*/  BRA.U UP2, `(.L_x_26) ;  /* 0xfffffffd028c7547 */ /* 0x000fec000b83ffff */
[----:B------:R-:W-:-:S05]  /*2b80*/  UMOV UR5, UR13 ;  /* 0x0000000d00057c82 */ /* 0x000fca0008000000 */
.L_x_25:
[----:B------:R-:W-:-:S09]  /*2b90*/  UISETP.NE.AND UP2, UPT, UR23, URZ, UPT ;  /* 0x000000ff1700728c */ /* 0x000fd2000bf45270 */
[----:B------:R-:W-:Y:S05]  /*2ba0*/  BRA.U !UP2, `(.L_x_27) ;  /* 0x000000010ad87547 */ /* 0x000fea000b800000 */
[----:B------:R-:W-:Y:S02]  /*2bb0*/  UIADD3 UR15, UPT, UPT, UR23, -0x1, URZ ;  /* 0xffffffff170f7890 */ /* 0x000fe4000fffe0ff */
[----:B------:R-:W-:Y:S02]  /*2bc0*/  UISETP.NE.AND UP3, UPT, UR24, URZ, UPT ;  /* 0x000000ff1800728c */ /* 0x000fe4000bf65270 */
[----:B------:R-:W-:-:S09]  /*2bd0*/  UISETP.GE.U32.AND UP2, UPT, UR15, 0x3, UPT ;  /* 0x000000030f00788c */ /* 0x000fd2000bf46070 */
[----:B------:R-:W-:Y:S05]  /*2be0*/  BRA.U !UP2, `(.L_x_28) ;  /* 0x000000010a507547 */ /* 0x000fea000b800000 */
[----:B------:R-:W0:Y:S01]  /*2bf0*/  S2UR UR16, SR_CgaCtaId ;  /* 0x00000000001079c3 */ /* 0x000e220000008800 */
[----:B------:R-:W-:Y:S01]  /*2c00*/  UMOV UR15, 0x400 ;  /* 0x00000400000f7882 */ /* 0x000fe20000000000 */
[----:B------:R-:W-:Y:S02]  /*2c10*/  IADD3 R7, PT, PT, R5, UR5, RZ ;  /* 0x0000000505077c10 */ /* 0x000fe4000fffe0ff */
[----:B------:R-:W-:Y:S01]  /*2c20*/  IADD3 R6, PT, PT, R3, UR5, RZ ;  /* 0x0000000503067c10 */ /* 0x000fe2000fffe0ff */
[----:B------:R-:W-:Y:S02]  /*2c30*/  UIADD3 UR5, UPT, UPT, UR5, 0x4, URZ ;  /* 0x0000000405057890 */ /* 0x000fe4000fffe0ff */
[----:B------:R-:W-:-:S05]  /*2c40*/  IMAD R7, R7, 0x4, R32 ;  /* 0x0000000407077824 */ /* 0x000fca00078e0220 */
[----:B---3--:R-:W-:Y:S04]  /*2c50*/  LDS R9, [R7+0x200] ;  /* 0x0002000007097984 */ /* 0x008fe80000000800 */
[----:B--2---:R-:W-:Y:S04]  /*2c60*/  LDS R10, [R7+0x204] ;  /* 0x00020400070a7984 */ /* 0x004fe80000000800 */
[----:B------:R-:W-:Y:S01]  /*2c70*/  LDS R12, [R7+0x208] ;  /* 0x00020800070c7984 */ /* 0x000fe20000000800 */
[----:B0-----:R-:W-:-:S03]  /*2c80*/  ULEA UR15, UR16, UR15, 0x18 ;  /* 0x0000000f100f7291 */ /* 0x001fc6000f8ec0ff */
[----:B------:R-:W-:Y:S03]  /*2c90*/  LDS R14, [R7+0x20c] ;  /* 0x00020c00070e7984 */ /* 0x000fe60000000800 */
[----:B------:R-:W-:-:S05]  /*2ca0*/  LEA R6, R6, UR15, 0x2 ;  /* 0x0000000f06067c11 */ /* 0x000fca000f8e10ff */
[----:B------:R-:W0:Y:S04]  /*2cb0*/  LDS R8, [R6] ;  /* 0x0000000006087984 */ /* 0x000e280000000800 */
[----:B------:R-:W1:Y:S04]  /*2cc0*/  LDS R11, [R6+0x4] ;  /* 0x00000400060b7984 */ /* 0x000e680000000800 */
[----:B------:R-:W2:Y:S04]  /*2cd0*/  LDS R15, [R6+0x8] ;  /* 0x00000800060f7984 */ /* 0x000ea80000000800 */
[----:B------:R-:W3:Y:S01]  /*2ce0*/  LDS R17, [R6+0xc] ;  /* 0x00000c0006117984 */ /* 0x000ee20000000800 */
[----:B0-----:R-:W-:-:S04]  /*2cf0*/  FFMA R8, R8, R9, R13 ;  /* 0x0000000908087223 */ /* 0x001fc8000000000d */
[----:B-1----:R-:W-:-:S04]  /*2d00*/  FFMA R8, R11, R10, R8 ;  /* 0x0000000a0b087223 */ /* 0x002fc80000000008 */
[----:B--2---:R-:W-:-:S04]  /*2d10*/  FFMA R8, R15, R12, R8 ;  /* 0x0000000c0f087223 */ /* 0x004fc80000000008 */
[----:B---3--:R-:W-:-:S07]  /*2d20*/  FFMA R13, R17, R14, R8 ;  /* 0x0000000e110d7223 */ /* 0x008fce0000000008 */
.L_x_28:
[----:B------:R-:W-:Y:S05]  /*2d30*/  BRA.U !UP3, `(.L_x_27) ;  /* 0x000000010b747547 */ /* 0x000fea000b800000 */
[----:B------:R-:W0:Y:S01]  /*2d40*/  LDCU UR15, c[0x0][0x3a4] ;  /* 0x00007480ff0f77ac */ /* 0x000e220008000800 */
[----:B------:R-:W-:Y:S02]  /*2d50*/  UISETP.NE.AND UP2, UPT, UR24, 0x1, UPT ;  /* 0x000000011800788c */ /* 0x000fe4000bf45270 */
[----:B0-----:R-:W-:-:S07]  /*2d60*/  ULOP3.LUT UP3, URZ, UR15, 0x1, URZ, 0xc0, !UPT ;  /* 0x000000010fff7892 */ /* 0x001fce000f86c0ff */
        /* <DEDUP_REMOVED lines=8> */
[----:B--2---:R-:W-:Y:S01]  /*2df0*/  LDS R10, [R7+0x204] ;  /* 0x00020400070a7984 */ /* 0x004fe20000000800 */
[----:B0-----:R-:W-:-:S06]  /*2e00*/  ULEA UR15, UR16, UR15, 0x18 ;  /* 0x0000000f100f7291 */ /* 0x001fcc000f8ec0ff */
[----:B------:R-:W-:-:S05]  /*2e10*/  LEA R6, R6, UR15, 0x2 ;  /* 0x0000000f06067c11 */ /* 0x000fca000f8e10ff */
[----:B------:R-:W0:Y:S04]  /*2e20*/  LDS R8, [R6] ;  /* 0x0000000006087984 */ /* 0x000e280000000800 */
[----:B------:R-:W1:Y:S01]  /*2e30*/  LDS R11, [R6+0x4] ;  /* 0x00000400060b7984 */ /* 0x000e620000000800 */
[----:B0-----:R-:W-:-:S04]  /*2e40*/  FFMA R8, R8, R9, R13 ;  /* 0x0000000908087223 */ /* 0x001fc8000000000d */
[----:B-1----:R-:W-:-:S07]  /*2e50*/  FFMA R13, R11, R10, R8 ;  /* 0x0000000a0b0d7223 */ /* 0x002fce0000000008 */
.L_x_29:
[----:B------:R-:W-:Y:S05]  /*2e60*/  BRA.U !UP3, `(.L_x_27) ;  /* 0x000000010b287547 */ /* 0x000fea000b800000 */
[----:B------:R-:W0:Y:S01]  /*2e70*/  S2UR UR16, SR_CgaCtaId ;  /* 0x00000000001079c3 */ /* 0x000e220000008800 */
[----:B------:R-:W-:Y:S01]  /*2e80*/  UMOV UR15, 0x400 ;  /* 0x00000400000f7882 */ /* 0x000fe20000000000 */
[----:B------:R-:W-:Y:S02]  /*2e90*/  IADD3 R7, PT, PT, R5, UR5, RZ ;  /* 0x0000000505077c10 */ /* 0x000fe4000fffe0ff */
[----:B------:R-:W-:-:S03]  /*2ea0*/  IADD3 R5, PT, PT, R3, UR5, RZ ;  /* 0x0000000503057c10 */ /* 0x000fc6000fffe0ff */
[----:B------:R-:W-:-:S06]  /*2eb0*/  IMAD R7, R7, 0x4, R32 ;  /* 0x0000000407077824 */ /* 0x000fcc00078e0220 */
[----:B------:R-:W-:Y:S01]  /*2ec0*/  LDS R7, [R7+0x200] ;  /* 0x0002000007077984 */ /* 0x000fe20000000800 */
[----:B0-----:R-:W-:-:S06]  /*2ed0*/  ULEA UR15, UR16, UR15, 0x18 ;  /* 0x0000000f100f7291 */ /* 0x001fcc000f8ec0ff */
[----:B------:R-:W-:-:S05]  /*2ee0*/  LEA R5, R5, UR15, 0x2 ;  /* 0x0000000f05057c11 */ /* 0x000fca000f8e10ff */
[----:B------:R-:W0:Y:S02]  /*2ef0*/  LDS R6, [R5] ;  /* 0x0000000005067984 */ /* 0x000e240000000800 */
[----:B0-----:R-:W-:-:S07]  /*2f00*/  FFMA R13, R6, R7, R13 ;  /* 0x00000007060d7223 */ /* 0x001fce000000000d */
.L_x_27:
[----:B------:R-:W-:Y:S01]  /*2f10*/  FMUL R13, R13, R30 ;  /* 0x0000001e0d0d7220 */ /* 0x000fe20000400000 */
[C---:B------:R-:W-:Y:S02]  /*2f20*/  LEA R6, R4.reuse, UR12, 0x2 ;  /* 0x0000000c04067c11 */ /* 0x040fe4000f8e10ff */
[----:B------:R-:W-:Y:S02]  /*2f30*/  IADD3 R4, PT, PT, R4, 0x1, RZ ;  /* 0x0000000104047810 */ /* 0x000fe40007ffe0ff */
[----:B------:R-:W-:Y:S01]  /*2f40*/  FMNMX R36, R13, R36, !PT ;  /* 0x000000240d247209 */ /* 0x000fe20007800000 */
[----:B------:R0:W-:Y:S01]  /*2f50*/  STL [R6], R13 ;  /* 0x0000000d06007387 */ /* 0x0001e20000100800 */
[----:B------:R-:W-:-:S13]  /*2f60*/  ISETP.NE.AND P0, PT, R4, 0x10, PT ;  /* 0x000000100400780c */ /* 0x000fda0003f05270 */
[----:B0-----:R-:W-:Y:S05]  /*2f70*/  @P0 BRA `(.L_x_30) ;  /* 0xfffffff800640947 */ /* 0x001fea000383ffff */
[----:B--2---:R0:W5:Y:S04]  /*2f80*/  LDL.128 R16, [R1+0x100] ;  /* 0x0001000001107983 */ /* 0x0041680000100c00 */
[----:B------:R0:W5:Y:S04]  /*2f90*/  LDL.128 R4, [R1+0x110] ;  /* 0x0001100001047983 */ /* 0x0001680000100c00 */
[----:B---3--:R0:W5:Y:S04]  /*2fa0*/  LDL.128 R8, [R1+0x120] ;  /* 0x0001200001087983 */ /* 0x0081680000100c00 */
[----:B------:R0:W5:Y:S01]  /*2fb0*/  LDL.128 R12, [R1+0x130] ;  /* 0x00013000010c7983 */ /* 0x0001620000100c00 */
[----:B------:R-:W-:Y:S05]  /*2fc0*/  BRA `(.L_x_31) ;  /* 0x0000000000747947 */ /* 0x000fea0003800000 */
.L_x_24:
[----:B------:R-:W-:-:S04]  /*2fd0*/  FMUL R16, RZ, R30 ;  /* 0x0000001eff107220 */ /* 0x000fc80000400000 */
[--C-:B----4-:R-:W-:Y:S01]  /*2fe0*/  IMAD.MOV.U32 R5, RZ, RZ, R16.reuse ;  /* 0x000000ffff057224 */ /* 0x110fe200078e0010 */
[-C--:B------:R-:W-:Y:S01]  /*2ff0*/  MOV R4, R16.reuse ;  /* 0x0000001000047202 */ /* 0x080fe20000000f00 */
[--C-:B--2---:R-:W-:Y:S01]  /*3000*/  IMAD.MOV.U32 R17, RZ, RZ, R16.reuse ;  /* 0x000000ffff117224 */ /* 0x104fe200078e0010 */
[-C--:B------:R-:W-:Y:S01]  /*3010*/  MOV R6, R16.reuse ;  /* 0x0000001000067202 */ /* 0x080fe20000000f00 */
[--C-:B---3--:R-:W-:Y:S01]  /*3020*/  IMAD.MOV.U32 R20, RZ, RZ, R16.reuse ;  /* 0x000000ffff147224 */ /* 0x108fe200078e0010 */
[-C--:B------:R-:W-:Y:S01]  /*3030*/  MOV R7, R16.reuse ;  /* 0x0000001000077202 */ /* 0x080fe20000000f00 */
[--C-:B------:R-:W-:Y:S01]  /*3040*/  IMAD.MOV.U32 R23, RZ, RZ, R16.reuse ;  /* 0x000000ffff177224 */ /* 0x100fe200078e0010 */
[-C--:B------:R-:W-:Y:S01]  /*3050*/  MOV R18, R16.reuse ;  /* 0x0000001000127202 */ /* 0x080fe20000000f00 */
[--C-:B------:R-:W-:Y:S01]  /*3060*/  IMAD.MOV.U32 R26, RZ, RZ, R16.reuse ;  /* 0x000000ffff1a7224 */ /* 0x100fe200078e0010 */
[-C--:B------:R-:W-:Y:S01]  /*3070*/  MOV R19, R16.reuse ;  /* 0x0000001000137202 */ /* 0x080fe20000000f00 */
[----:B------:R1:W-:Y:S01]  /*3080*/  STL.128 [R1+0x100], R4 ;  /* 0x0001000401007387 */ /* 0x0003e20000100c00 */
        /* <DEDUP_REMOVED lines=8> */
[----:B------:R-:W-:Y:S01]  /*3110*/  MOV R27, R16 ;  /* 0x00000010001b7202 */ /* 0x000fe20000000f00 */
[----:B------:R-:W-:Y:S01]  /*3120*/  IMAD.MOV.U32 R8, RZ, RZ, R16 ;  /* 0x000000ffff087224 */ /* 0x000fe200078e0010 */
[----:B------:R-:W-:-:S02]  /*3130*/  FMNMX R36, R16, -3.40282346638528859812e+38, !PT ;  /* 0xff7fffff10247809 */ /* 0x000fc40007800000 */
[-C--:B------:R-:W-:Y:S01]  /*3140*/  MOV R15, R16.reuse ;  /* 0x00000010000f7202 */ /* 0x080fe20000000f00 */
[----:B------:R1:W-:Y:S01]  /*3150*/  STL.128 [R1+0x130], R24 ;  /* 0x0001301801007387 */ /* 0x0003e20000100c00 */
[-C--:B------:R-:W-:Y:S02]  /*3160*/  MOV R13, R16.reuse ;  /* 0x00000010000d7202 */ /* 0x080fe40000000f00 */
[-C--:B------:R-:W-:Y:S02]  /*3170*/  MOV R12, R16.reuse ;  /* 0x00000010000c7202 */ /* 0x080fe40000000f00 */
[-C--:B------:R-:W-:Y:S02]  /*3180*/  MOV R10, R16.reuse ;  /* 0x00000010000a7202 */ /* 0x080fe40000000f00 */
[----:B------:R-:W-:-:S07]  /*3190*/  MOV R9, R16 ;  /* 0x0000001000097202 */ /* 0x000fce0000000f00 */
.L_x_31:
[----:B-1----:R-:W-:Y:S01]  /*31a0*/  HFMA2 R20, -RZ, RZ, 0.96630859375, -0.0022525787353515625 ;  /* 0x3bbb989dff147431 */ /* 0x002fe200000001ff */
[----:B------:R-:W-:Y:S02]  /*31b0*/  FMNMX R36, R31, R36, !PT ;  /* 0x000000241f247209 */ /* 0x000fe40007800000 */
[----:B------:R-:W-:-:S03]  /*31c0*/  MOV R21, 0x437c0000 ;  /* 0x437c000000157802 */ /* 0x000fc60000000f00 */
[C---:B------:R-:W-:Y:S01]  /*31d0*/  FADD R27, -R36.reuse, R31 ;  /* 0x0000001f241b7221 */ /* 0x040fe20000000100 */
[C---:B-----5:R-:W-:Y:S01]  /*31e0*/  FADD R23, -R36.reuse, R16 ;  /* 0x0000001024177221 */ /* 0x060fe20000000100 */
[C---:B------:R-:W-:Y:S01]  /*31f0*/  FADD R25, -R36.reuse, R17 ;  /* 0x0000001124197221 */ /* 0x040fe20000000100 */
[C---:B------:R-:W-:Y:S01]  /*3200*/  FADD R31, -R36.reuse, R18 ;  /* 0x00000012241f7221 */ /* 0x040fe20000000100 */
[-C--:B------:R-:W-:Y:S01]  /*3210*/  FFMA.SAT R22, R27, R20.reuse, 0.5 ;  /* 0x3f0000001b167423 */ /* 0x080fe20000002014 */
[-C--:B------:R-:W-:Y:S01]  /*3220*/  FFMA.SAT R26, R23, R20.reuse, 0.5 ;  /* 0x3f000000171a7423 */ /* 0x080fe20000002014 */
[----:B------:R-:W-:Y:S01]  /*3230*/  FADD R19, -R36, R19 ;  /* 0x0000001324137221 */ /* 0x000fe20000000100 */
[----:B------:R-:W-:Y:S01]  /*3240*/  FFMA.SAT R18, R31, R20, 0.5 ;  /* 0x3f0000001f127423 */ /* 0x000fe20000002014 */
[----:B------:R-:W-:Y:S01]  /*3250*/  FFMA.RM R22, R22, R21, 12582913 ;  /* 0x4b40000116167423 */ /* 0x000fe20000004015 */
[C---:B------:R-:W-:Y:S01]  /*3260*/  FADD R35, -R36.reuse, R11 ;  /* 0x0000000b24237221 */ /* 0x040fe20000000100 */
[----:B------:R-:W-:-:S02]  /*3270*/  FADD R15, -R36, R15 ;  /* 0x0000000f240f7221 */ /* 0x000fc40000000100 */
[C---:B------:R-:W-:Y:S01]  /*3280*/  FADD R16, R22.reuse, -12583039 ;  /* 0xcb40007f16107421 */ /* 0x040fe20000000000 */
[----:B------:R-:W-:-:S03]  /*3290*/  SHF.L.U32 R22, R22, 0x17, RZ ;  /* 0x0000001716167819 */ /* 0x000fc600000006ff */
[----:B------:R-:W-:Y:S01]  /*32a0*/  FFMA R24, R27, 1.4426950216293334961, -R16 ;  /* 0x3fb8aa3b1b187823 */ /* 0x000fe20000000810 */
[----:B------:R-:W-:-:S03]  /*32b0*/  FFMA.RM R16, R26, R21, 12582913 ;  /* 0x4b4000011a107423 */ /* 0x000fc60000004015 */
[----:B------:R-:W-:Y:S01]  /*32c0*/  FFMA R17, R27, 1.925963033500011079e-08, R24 ;  /* 0x32a570601b117823 */ /* 0x000fe20000000018 */
[C---:B------:R-:W-:Y:S01]  /*32d0*/  FADD R24, R16.reuse, -12583039 ;  /* 0xcb40007f10187421 */ /* 0x040fe20000000000 */
[----:B------:R-:W-:Y:S01]  /*32e0*/  FFMA.SAT R27, R25, R20, 0.5 ;  /* 0x3f000000191b7423 */ /* 0x000fe20000002014 */
[----:B------:R-:W-:Y:S02]  /*32f0*/  IMAD.SHL.U32 R16, R16, 0x800000, RZ ;  /* 0x0080000010107824 */ /* 0x000fe400078e00ff */
[----:B------:R-:W-:Y:S01]  /*3300*/  FFMA R26, R23, 1.4426950216293334961, -R24 ;  /* 0x3fb8aa3b171a7823 */ /* 0x000fe20000000818 */
[-C--:B------:R-:W-:Y:S01]  /*3310*/  FFMA.RM R24, R27, R21.reuse, 12582913 ;  /* 0x4b4000011b187423 */ /* 0x080fe20000004015 */
[----:B------:R-:W1:Y:S02]  /*3320*/  MUFU.EX2 R17, R17 ;  /* 0x0000001100117308 */ /* 0x000e640000000800 */
[----:B------:R-:W-:Y:S01]  /*3330*/  FFMA R27, R23, 1.925963033500011079e-08, R26 ;  /* 0x32a57060171b7823 */ /* 0x000fe2000000001a */
[----:B------:R-:W-:Y:S01]  /*3340*/  FFMA.RM R23, R18, R21, 12582913 ;  /* 0x4b40000112177423 */ /* 0x000fe20000004015 */
[----:B------:R-:W-:-:S03]  /*3350*/  FADD R26, R24, -12583039 ;  /* 0xcb40007f181a7421 */ /* 0x000fc60000000000 */
[----:B------:R-:W-:Y:S01]  /*3360*/  FADD R18, R23, -12583039 ;  /* 0xcb40007f17127421 */ /* 0x000fe20000000000 */
[----:B------:R-:W-:Y:S01]  /*3370*/  FFMA R26, R25, 1.4426950216293334961, -R26 ;  /* 0x3fb8aa3b191a7823 */ /* 0x000fe2000000081a */
[----:B------:R-:W2:Y:S02]  /*3380*/  MUFU.EX2 R27, R27 ;  /* 0x0000001b001b7308 */ /* 0x000ea40000000800 */
[----:B------:R-:W-:Y:S01]  /*3390*/  FFMA R18, R31, 1.4426950216293334961, -R18 ;  /* 0x3fb8aa3b1f127823 */ /* 0x000fe20000000812 */
[----:B------:R-:W-:-:S03]  /*33a0*/  FFMA R26, R25, 1.925963033500011079e-08, R26 ;  /* 0x32a57060191a7823 */ /* 0x000fc6000000001a */
[----:B------:R-:W-:Y:S01]  /*33b0*/  FFMA R25, R31, 1.925963033500011079e-08, R18 ;  /* 0x32a570601f197823 */ /* 0x000fe20000000012 */
[----:B------:R-:W-:Y:S01]  /*33c0*/  FFMA.SAT R18, R19, R20, 0.5 ;  /* 0x3f00000013127423 */ /* 0x000fe20000002014 */
[----:B-1----:R-:W-:Y:S01]  /*33d0*/  FMUL R22, R22, R17 ;  /* 0x0000001116167220 */ /* 0x002fe20000400000 */
[----:B------:R-:W1:Y:S02]  /*33e0*/  MUFU.EX2 R26, R26 ;  /* 0x0000001a001a7308 */ /* 0x000e640000000800 */
[----:B------:R-:W-:-:S04]  /*33f0*/  FFMA.RM R18, R18, R21, 12582913 ;  /* 0x4b40000112127423 */ /* 0x000fc80000004015 */
[C---:B------:R-:W-:Y:S01]  /*3400*/  FADD R31, R18.reuse, -12583039 ;  /* 0xcb40007f121f7421 */ /* 0x040fe20000000000 */
[----:B------:R-:W-:Y:S02]  /*3410*/  IMAD.SHL.U32 R18, R18, 0x800000, RZ ;  /* 0x0080000012127824 */ /* 0x000fe400078e00ff */
[----:B--2---:R-:W-:Y:S01]  /*3420*/  FMUL R16, R16, R27 ;  /* 0x0000001b10107220 */ /* 0x004fe20000400000 */
[----:B------:R-:W2:Y:S01]  /*3430*/  MUFU.EX2 R25, R25 ;  /* 0x0000001900197308 */ /* 0x000ea20000000800 */
[----:B------:R-:W-:Y:S01]  /*3440*/  FFMA R27, R19, 1.4426950216293334961, -R31 ;  /* 0x3fb8aa3b131b7823 */ /* 0x000fe2000000081f */
[----:B------:R-:W-:-:S03]  /*3450*/  FADD R31, -R36, R4 ;  /* 0x00000004241f7221 */ /* 0x000fc60000000100 */
[----:B------:R-:W-:Y:S01]  /*3460*/  FFMA R27, R19, 1.925963033500011079e-08, R27 ;  /* 0x32a57060131b7823 */ /* 0x000fe2000000001b */
[----:B------:R-:W-:Y:S01]  /*3470*/  SHF.L.U32 R19, R24, 0x17, RZ ;  /* 0x0000001718137819 */ /* 0x000fe200000006ff */
[----:B------:R-:W-:-:S04]  /*3480*/  FFMA.SAT R24, R31, R20, 0.5 ;  /* 0x3f0000001f187423 */ /* 0x000fc80000002014 */
[----:B-1----:R-:W-:Y:S01]  /*3490*/  FMUL R4, R19, R26 ;  /* 0x0000001a13047220 */ /* 0x002fe20000400000 */
[----:B------:R-:W-:Y:S01]  /*34a0*/  FFMA.RM R19, R24, R21, 12582913 ;  /* 0x4b40000118137423 */ /* 0x000fe20000004015 */
[----:B------:R-:W-:Y:S01]  /*34b0*/  SHF.L.U32 R26, R23, 0x17, RZ ;  /* 0x00000017171a7819 */ /* 0x000fe200000006ff */
[----:B------:R-:W1:Y:S02]  /*34c0*/  MUFU.EX2 R27, R27 ;  /* 0x0000001b001b7308 */ /* 0x000e640000000800 */
[C---:B------:R-:W-:Y:S01]  /*34d0*/  FADD R24, R19.reuse, -12583039 ;  /* 0xcb40007f13187421 */ /* 0x040fe20000000000 */
[----:B------:R-:W-:-:S03]  /*34e0*/  SHF.L.U32 R19, R19, 0x17, RZ ;  /* 0x0000001713137819 */ /* 0x000fc600000006ff */
[----:B------:R-:W-:-:S04]  /*34f0*/  FFMA R24, R31, 1.4426950216293334961, -R24 ;  /* 0x3fb8aa3b1f187823 */ /* 0x000fc80000000818 */
[----:B------:R-:W-:Y:S01]  /*3500*/  FFMA R24, R31, 1.925963033500011079e-08, R24 ;  /* 0x32a570601f187823 */ /* 0x000fe20000000018 */
[----:B------:R-:W-:Y:S01]  /*3510*/  FADD R31, -R36, R5 ;  /* 0x00000005241f7221 */ /* 0x000fe20000000100 */
[----:B--2---:R-:W-:-:S03]  /*3520*/  FMUL R5, R26, R25 ;  /* 0x000000191a057220 */ /* 0x004fc60000400000 */
[----:B------:R-:W-:Y:S01]  /*3530*/  FFMA.SAT R26, R31, R20, 0.5 ;  /* 0x3f0000001f1a7423 */ /* 0x000fe20000002014 */
[----:B------:R-:W2:Y:S03]  /*3540*/  MUFU.EX2 R24, R24 ;  /* 0x0000001800187308 */ /* 0x000ea60000000800 */
[----:B------:R-:W-:-:S04]  /*3550*/  FFMA.RM R23, R26, R21, 12582913 ;  /* 0x4b4000011a177423 */ /* 0x000fc80000004015 */
[----:B------:R-:W-:-:S04]  /*3560*/  FADD R26, R23, -12583039 ;  /* 0xcb40007f171a7421 */ /* 0x000fc80000000000 */
[----:B------:R-:W-:-:S04]  /*3570*/  FFMA R26, R31, 1.4426950216293334961, -R26 ;  /* 0x3fb8aa3b1f1a7823 */ /* 0x000fc8000000081a */
[----:B------:R-:W-:Y:S01]  /*3580*/  FFMA R25, R31, 1.925963033500011079e-08, R26 ;  /* 0x32a570601f197823 */ /* 0x000fe2000000001a */
[----:B------:R-:W-:Y:S01]  /*3590*/  FADD R31, -R36, R6 ;  /* 0x00000006241f7221 */ /* 0x000fe20000000100 */
[----:B-1----:R-:W-:Y:S01]  /*35a0*/  FMUL R6, R18, R27 ;  /* 0x0000001b12067220 */ /* 0x002fe20000400000 */
[----:B------:R-:W-:Y:S01]  /*35b0*/  FADD R27, -R36, R7 ;  /* 0x00000007241b7221 */ /* 0x000fe20000000100 */
[----:B--2---:R-:W-:Y:S01]  /*35c0*/  FMUL R7, R19, R24 ;  /* 0x0000001813077220 */ /* 0x004fe20000400000 */
[-C--:B------:R-:W-:Y:S01]  /*35d0*/  FFMA.SAT R18, R31, R20.reuse, 0.5 ;  /* 0x3f0000001f127423 */ /* 0x080fe20000002014 */
[----:B------:R-:W1:Y:S01]  /*35e0*/  MUFU.EX2 R25, R25 ;  /* 0x0000001900197308 */ /* 0x000e620000000800 */
[----:B------:R-:W-:Y:S02]  /*35f0*/  FFMA.SAT R19, R27, R20, 0.5 ;  /* 0x3f0000001b137423 */ /* 0x000fe40000002014 */
[-C--:B------:R-:W-:Y:S02]  /*3600*/  FFMA.RM R18, R18, R21.reuse, 12582913 ;  /* 0x4b40000112127423 */ /* 0x080fe40000004015 */
[----:B------:R-:W-:-:S02]  /*3610*/  FFMA.RM R19, R19, R21, 12582913 ;  /* 0x4b40000113137423 */ /* 0x000fc40000004015 */
[----:B------:R-:W-:-:S04]  /*3620*/  FADD R26, R18, -12583039 ;  /* 0xcb40007f121a7421 */ /* 0x000fc80000000000 */
[----:B------:R-:W-:-:S04]  /*3630*/  FFMA R26, R31, 1.4426950216293334961, -R26 ;  /* 0x3fb8aa3b1f1a7823 */ /* 0x000fc8000000081a */
[----:B------:R-:W-:Y:S01]  /*3640*/  FFMA R26, R31, 1.925963033500011079e-08, R26 ;  /* 0x32a570601f1a7823 */ /* 0x000fe2000000001a */
[----:B------:R-:W-:-:S04]  /*3650*/  FADD R31, R19, -12583039 ;  /* 0xcb40007f131f7421 */ /* 0x000fc80000000000 */
[C---:B------:R-:W-:Y:S01]  /*3660*/  FFMA R24, R27.reuse, 1.4426950216293334961, -R31 ;  /* 0x3fb8aa3b1b187823 */ /* 0x040fe2000000081f */
[----:B------:R-:W-:Y:S01]  /*3670*/  FADD R31, -R36, R8 ;  /* 0x00000008241f7221 */ /* 0x000fe20000000100 */
[----:B------:R-:W2:Y:S02]  /*3680*/  MUFU.EX2 R26, R26 ;  /* 0x0000001a001a7308 */ /* 0x000ea40000000800 */
[----:B------:R-:W-:Y:S01]  /*3690*/  FFMA R27, R27, 1.925963033500011079e-08, R24 ;  /* 0x32a570601b1b7823 */ /* 0x000fe20000000018 */
[----:B------:R-:W-:-:S05]  /*36a0*/  SHF.L.U32 R24, R23, 0x17, RZ ;  /* 0x0000001717187819 */ /* 0x000fca00000006ff */
[----:B-1----:R-:W-:Y:S01]  /*36b0*/  FMUL R8, R24, R25 ;  /* 0x0000001918087220 */ /* 0x002fe20000400000 */
[----:B------:R-:W-:Y:S01]  /*36c0*/  FFMA.SAT R24, R31, R20, 0.5 ;  /* 0x3f0000001f187423 */ /* 0x000fe20000002014 */
[----:B------:R-:W-:Y:S01]  /*36d0*/  FADD R25, -R36, R9 ;  /* 0x0000000924197221 */ /* 0x000fe20000000100 */
[----:B------:R-:W1:Y:S02]  /*36e0*/  MUFU.EX2 R27, R27 ;  /* 0x0000001b001b7308 */ /* 0x000e640000000800 */
[----:B------:R-:W-:-:S04]  /*36f0*/  FFMA.RM R24, R24, R21, 12582913 ;  /* 0x4b40000118187423 */ /* 0x000fc80000004015 */
[C---:B------:R-:W-:Y:S01]  /*3700*/  FADD R23, R24.reuse, -12583039 ;  /* 0xcb40007f18177421 */ /* 0x040fe20000000000 */
[----:B------:R-:W-:-:S03]  /*3710*/  SHF.L.U32 R24, R24, 0x17, RZ ;  /* 0x0000001718187819 */ /* 0x000fc600000006ff */
[----:B------:R-:W-:-:S04]  /*3720*/  FFMA R23, R31, 1.4426950216293334961, -R23 ;  /* 0x3fb8aa3b1f177823 */ /* 0x000fc80000000817 */
[----:B------:R-:W-:Y:S01]  /*3730*/  FFMA R31, R31, 1.925963033500011079e-08, R23 ;  /* 0x32a570601f1f7823 */ /* 0x000fe20000000017 */
[----:B------:R-:W-:Y:S02]  /*3740*/  IMAD.SHL.U32 R23, R18, 0x800000, RZ ;  /* 0x0080000012177824 */ /* 0x000fe400078e00ff */
[----:B------:R-:W-:Y:S02]  /*3750*/  FFMA.SAT R18, R25, R20, 0.5 ;  /* 0x3f00000019127423 */ /* 0x000fe40000002014 */
[----:B--2---:R-:W-:Y:S02]  /*3760*/  FMUL R9, R23, R26 ;  /* 0x0000001a17097220 */ /* 0x004fe40000400000 */
[----:B------:R-:W-:Y:S01]  /*3770*/  FFMA.RM R23, R18, R21, 12582913 ;  /* 0x4b40000112177423 */ /* 0x000fe20000004015 */
[----:B------:R-:W2:Y:S03]  /*3780*/  MUFU.EX2 R31, R31 ;  /* 0x0000001f001f7308 */ /* 0x000ea60000000800 */
[C---:B------:R-:W-:Y:S01]  /*3790*/  FADD R18, R23.reuse, -12583039 ;  /* 0xcb40007f17127421 */ /* 0x040fe20000000000 */
[----:B------:R-:W-:-:S03]  /*37a0*/  IMAD.SHL.U32 R23, R23, 0x800000, RZ ;  /* 0x0080000017177824 */ /* 0x000fc600078e00ff */
[----:B------:R-:W-:-:S04]  /*37b0*/  FFMA R18, R25, 1.4426950216293334961, -R18 ;  /* 0x3fb8aa3b19127823 */ /* 0x000fc80000000812 */
[----:B------:R-:W-:Y:S01]  /*37c0*/  FFMA R26, R25, 1.925963033500011079e-08, R18 ;  /* 0x32a57060191a7823 */ /* 0x000fe20000000012 */
[----:B------:R-:W-:Y:S01]  /*37d0*/  SHF.L.U32 R18, R19, 0x17, RZ ;  /* 0x0000001713127819 */ /* 0x000fe200000006ff */
[----:B------:R-:W-:-:S04]  /*37e0*/  FADD R19, -R36, R10 ;  /* 0x0000000a24137221 */ /* 0x000fc80000000100 */
[----:B-1----:R-:W-:Y:S01]  /*37f0*/  FMUL R10, R18, R27 ;  /* 0x0000001b120a7220 */ /* 0x002fe20000400000 */
[----:B------:R-:W-:Y:S01]  /*3800*/  FFMA.SAT R18, R19, R20, 0.5 ;  /* 0x3f00000013127423 */ /* 0x000fe20000002014 */
[----:B------:R-:W1:Y:S01]  /*3810*/  MUFU.EX2 R26, R26 ;  /* 0x0000001a001a7308 */ /* 0x000e620000000800 */
[----:B--2---:R-:W-:Y:S01]  /*3820*/  FMUL R11, R24, R31 ;  /* 0x0000001f180b7220 */ /* 0x004fe20000400000 */
[----:B------:R-:W-:Y:S01]  /*3830*/  FADD R31, -R36, R12 ;  /* 0x0000000c241f7221 */ /* 0x000fe20000000100 */
[----:B------:R-:W-:-:S03]  /*3840*/  FFMA.RM R25, R18, R21, 12582913 ;  /* 0x4b40000112197423 */ /* 0x000fc60000004015 */
[----:B------:R-:W-:Y:S01]  /*3850*/  FFMA.SAT R24, R31, R20, 0.5 ;  /* 0x3f0000001f187423 */ /* 0x000fe20000002014 */
[----:B------:R-:W-:-:S04]  /*3860*/  FADD R18, R25, -12583039 ;  /* 0xcb40007f19127421 */ /* 0x000fc80000000000 */
[----:B------:R-:W-:-:S04]  /*3870*/  FFMA R18, R19, 1.4426950216293334961, -R18 ;  /* 0x3fb8aa3b13127823 */ /* 0x000fc80000000812 */
[----:B------:R-:W-:Y:S01]  /*3880*/  FFMA R27, R19, 1.925963033500011079e-08, R18 ;  /* 0x32a57060131b7823 */ /* 0x000fe20000000012 */
[----:B------:R-:W-:Y:S01]  /*3890*/  FFMA.SAT R18, R35, R20, 0.5 ;  /* 0x3f00000023127423 */ /* 0x000fe20000002014 */
[----:B-1----:R-:W-:Y:S01]  /*38a0*/  FMUL R12, R23, R26 ;  /* 0x0000001a170c7220 */ /* 0x002fe20000400000 */
[-C--:B------:R-:W-:Y:S02]  /*38b0*/  FFMA.RM R23, R24, R21.reuse, 12582913 ;  /* 0x4b40000118177423 */ /* 0x080fe40000004015 */
[----:B------:R-:W-:Y:S01]  /*38c0*/  FFMA.RM R19, R18, R21, 12582913 ;  /* 0x4b40000112137423 */ /* 0x000fe20000004015 */
[----:B------:R-:W1:Y:S01]  /*38d0*/  MUFU.EX2 R27, R27 ;  /* 0x0000001b001b7308 */ /* 0x000e620000000800 */
[C---:B------:R-:W-:Y:S01]  /*38e0*/  FADD R24, R23.reuse, -12583039 ;  /* 0xcb40007f17187421 */ /* 0x040fe20000000000 */
[----:B------:R-:W-:Y:S02]  /*38f0*/  IMAD.SHL.U32 R23, R23, 0x800000, RZ ;  /* 0x0080000017177824 */ /* 0x000fe400078e00ff */
[----:B------:R-:W-:Y:S01]  /*3900*/  FADD R18, R19, -12583039 ;  /* 0xcb40007f13127421 */ /* 0x000fe20000000000 */
[----:B------:R-:W-:-:S03]  /*3910*/  FFMA R24, R31, 1.4426950216293334961, -R24 ;  /* 0x3fb8aa3b1f187823 */ /* 0x000fc60000000818 */
[----:B------:R-:W-:Y:S01]  /*3920*/  FFMA R18, R35, 1.4426950216293334961, -R18 ;  /* 0x3fb8aa3b23127823 */ /* 0x000fe20000000812 */
[----:B------:R-:W-:Y:S01]  /*3930*/  FFMA R26, R31, 1.925963033500011079e-08, R24 ;  /* 0x32a570601f1a7823 */ /* 0x000fe20000000018 */
[----:B------:R-:W-:Y:S02]  /*3940*/  FADD R31, RZ, R16 ;  /* 0x00000010ff1f7221 */ /* 0x000fe40000000000 */
[----:B------:R-:W-:Y:S01]  /*3950*/  FFMA R18, R35, 1.925963033500011079e-08, R18 ;  /* 0x32a5706023127823 */ /* 0x000fe20000000012 */
[C---:B------:R-:W-:Y:S01]  /*3960*/  FADD R35, -R36.reuse, R13 ;  /* 0x0000000d24237221 */ /* 0x040fe20000000100 */
[----:B------:R-:W-:Y:S01]  /*3970*/  SHF.L.U32 R13, R25, 0x17, RZ ;  /* 0x00000017190d7819 */ /* 0x000fe200000006ff */
[----:B------:R-:W-:Y:S01]  /*3980*/  FADD R31, R31, R4 ;  /* 0x000000041f1f7221 */ /* 0x000fe20000000000 */
[----:B------:R-:W2:Y:S01]  /*3990*/  MUFU.EX2 R26, R26 ;  /* 0x0000001a001a7308 */ /* 0x000ea20000000800 */
[----:B------:R-:W-:Y:S02]  /*39a0*/  FFMA.SAT R24, R35, R20, 0.5 ;  /* 0x3f00000023187423 */ /* 0x000fe40000002014 */
[----:B-1----:R-:W-:Y:S01]  /*39b0*/  FMUL R13, R13, R27 ;  /* 0x0000001b0d0d7220 */ /* 0x002fe20000400000 */
[----:B------:R-:W-:Y:S01]  /*39c0*/  FADD R27, -R36, R14 ;  /* 0x0000000e241b7221 */ /* 0x000fe20000000100 */
[----:B------:R-:W-:Y:S01]  /*39d0*/  FFMA.RM R24, R24, R21, 12582913 ;  /* 0x4b40000118187423 */ /* 0x000fe20000004015 */
[----:B------:R-:W-:-:S02]  /*39e0*/  FADD R31, R31, R5 ;  /* 0x000000051f1f7221 */ /* 0x000fc40000000000 */
[-C--:B------:R-:W-:Y:S01]  /*39f0*/  FFMA.SAT R14, R27, R20.reuse, 0.5 ;  /* 0x3f0000001b0e7423 */ /* 0x080fe20000002014 */
[----:B------:R-:W-:Y:S01]  /*3a00*/  FFMA.SAT R20, R15, R20, 0.5 ;  /* 0x3f0000000f147423 */ /* 0x000fe20000002014 */
[----:B------:R-:W-:Y:S01]  /*3a10*/  FADD R31, R31, R6 ;  /* 0x000000061f1f7221 */ /* 0x000fe20000000000 */
[----:B------:R-:W-:Y:S01]  /*3a20*/  FADD R25, R24, -12583039 ;  /* 0xcb40007f18197421 */ /* 0x000fe20000000000 */
[-C--:B------:R-:W-:Y:S01]  /*3a30*/  FFMA.RM R14, R14, R21.reuse, 12582913 ;  /* 0x4b4000010e0e7423 */ /* 0x080fe20000004015 */
[----:B------:R-:W-:Y:S01]  /*3a40*/  FFMA.RM R21, R20, R21, 12582913 ;  /* 0x4b40000114157423 */ /* 0x000fe20000004015 */
[----:B------:R-:W-:Y:S01]  /*3a50*/  FADD R31, R31, R7 ;  /* 0x000000071f1f7221 */ /* 0x000fe20000000000 */
[----:B------:R-:W-:Y:S01]  /*3a60*/  FFMA R25, R35, 1.4426950216293334961, -R25 ;  /* 0x3fb8aa3b23197823 */ /* 0x000fe20000000819 */
[C---:B------:R-:W-:Y:S01]  /*3a70*/  FADD R20, R14.reuse, -12583039 ;  /* 0xcb40007f0e147421 */ /* 0x040fe20000000000 */
[----:B------:R-:W-:Y:S01]  /*3a80*/  SHF.L.U32 R14, R14, 0x17, RZ ;  /* 0x000000170e0e7819 */ /* 0x000fe200000006ff */
[----:B------:R-:W-:Y:S01]  /*3a90*/  FADD R31, R31, R8 ;  /* 0x000000081f1f7221 */ /* 0x000fe20000000000 */
[----:B------:R-:W-:Y:S01]  /*3aa0*/  FFMA R25, R35, 1.925963033500011079e-08, R25 ;  /* 0x32a5706023197823 */ /* 0x000fe20000000019 */
[----:B------:R-:W-:Y:S01]  /*3ab0*/  FFMA R20, R27, 1.4426950216293334961, -R20 ;  /* 0x3fb8aa3b1b147823 */ /* 0x000fe20000000814 */
[----:B------:R-:W-:Y:S01]  /*3ac0*/  SHF.L.U32 R35, R19, 0x17, RZ ;  /* 0x0000001713237819 */ /* 0x000fe200000006ff */
[----:B------:R-:W-:Y:S01]  /*3ad0*/  FADD R31, R31, R9 ;  /* 0x000000091f1f7221 */ /* 0x000fe20000000000 */
[----:B------:R-:W-:Y:S01]  /*3ae0*/  MUFU.EX2 R19, R25 ;  /* 0x0000001900137308 */ /* 0x000fe20000000800 */
[----:B------:R-:W-:Y:S01]  /*3af0*/  FFMA R27, R27, 1.925963033500011079e-08, R20 ;  /* 0x32a570601b1b7823 */ /* 0x000fe20000000014 */
[----:B------:R-:W-:Y:S01]  /*3b00*/  FADD R20, R21, -12583039 ;  /* 0xcb40007f15147421 */ /* 0x000fe20000000000 */
[----:B------:R-:W-:-:S03]  /*3b10*/  FADD R31, R31, R10 ;  /* 0x0000000a1f1f7221 */ /* 0x000fc60000000000 */
[----:B------:R-:W-:Y:S01]  /*3b20*/  FFMA R20, R15, 1.4426950216293334961, -R20 ;  /* 0x3fb8aa3b0f147823 */ /* 0x000fe20000000814 */
[----:B------:R-:W-:Y:S01]  /*3b30*/  FADD R31, R31, R11 ;  /* 0x0000000b1f1f7221 */ /* 0x000fe20000000000 */
[----:B------:R-:W1:Y:S02]  /*3b40*/  MUFU.EX2 R27, R27 ;  /* 0x0000001b001b7308 */ /* 0x000e640000000800 */
[----:B------:R-:W-:-:S06]  /*3b50*/  FFMA R20, R15, 1.925963033500011079e-08, R20 ;  /* 0x32a570600f147823 */ /* 0x000fcc0000000014 */
[----:B------:R2:W3:Y:S08]  /*3b60*/  MUFU.EX2 R15, R18 ;  /* 0x00000012000f7308 */ /* 0x0004f00000000800 */
[----:B------:R-:W4:Y:S01]  /*3b70*/  MUFU.EX2 R20, R20 ;  /* 0x0000001400147308 */ /* 0x000f220000000800 */
[----:B--2---:R-:W-:Y:S01]  /*3b80*/  FMUL R18, R23, R26 ;  /* 0x0000001a17127220 */ /* 0x004fe20000400000 */
[----:B------:R-:W-:Y:S01]  /*3b90*/  SHF.L.U32 R26, R24, 0x17, RZ ;  /* 0x00000017181a7819 */ /* 0x000fe200000006ff */
[----:B------:R-:W-:Y:S01]  /*3ba0*/  FADD R24, R31, R12 ;  /* 0x0000000c1f187221 */ /* 0x000fe20000000000 */
[----:B-1----:R-:W-:-:S03]  /*3bb0*/  FMUL R14, R14, R27 ;  /* 0x0000001b0e0e7220 */ /* 0x002fc60000400000 */
[----:B------:R-:W-:Y:S01]  /*3bc0*/  FADD R24, R24, R13 ;  /* 0x0000000d18187221 */ /* 0x000fe20000000000 */
[----:B------:R-:W-:Y:S01]  /*3bd0*/  FMUL R19, R26, R19 ;  /* 0x000000131a137220 */ /* 0x000fe20000400000 */
[----:B---3--:R-:W-:-:S04]  /*3be0*/  FMUL R15, R35, R15 ;  /* 0x0000000f230f7220 */ /* 0x008fc80000400000 */
[----:B------:R-:W-:-:S04]  /*3bf0*/  FADD R23, R24, R15 ;  /* 0x0000000f18177221 */ /* 0x000fc80000000000 */
[----:B------:R-:W-:Y:S01]  /*3c00*/  FADD R24, R23, R18 ;  /* 0x0000001217187221 */ /* 0x000fe20000000000 */
[----:B------:R-:W-:-:S03]  /*3c10*/  IMAD.SHL.U32 R23, R21, 0x800000, RZ ;  /* 0x0080000015177824 */ /* 0x000fc600078e00ff */
[----:B------:R-:W-:Y:S01]  /*3c20*/  FADD R21, R24, R19 ;  /* 0x0000001318157221 */ /* 0x000fe20000000000 */
[----:B----4-:R-:W-:-:S03]  /*3c30*/  FMUL R20, R23, R20 ;  /* 0x0000001417147220 */ /* 0x010fc60000400000 */
[----:B------:R-:W-:-:S04]  /*3c40*/  FADD R21, R21, R14 ;  /* 0x0000000e15157221 */ /* 0x000fc80000000000 */
[----:B------:R-:W-:-:S04]  /*3c50*/  FADD R21, R21, R20 ;  /* 0x0000001415157221 */ /* 0x000fc80000000000 */
[----:B------:R-:W-:Y:S01]  /*3c60*/  FFMA R33, R22, R33, R21 ;  /* 0x0000002116217223 */ /* 0x000fe20000000015 */
[----:B------:R-:W-:Y:S06]  /*3c70*/  BRA.U !UP0, `(.L_x_32) ;  /* 0x0000001508347547 */ /* 0x000fec000b800000 */
[----:B------:R-:W1:Y:S01]  /*3c80*/  LDCU UR25, c[0x0][0x3a4] ;  /* 0x00007480ff1977ac */ /* 0x000e620008000800 */
[----:B------:R-:W-:Y:S01]  /*3c90*/  UMOV UR5, URZ ;  /* 0x000000ff00057c82 */ /* 0x000fe20008000000 */
[----:B-1----:R-:W-:-:S09]  /*3ca0*/  UISETP.GT.AND UP0, UPT, UR25, URZ, UPT ;  /* 0x000000ff1900728c */ /* 0x002fd2000bf04270 */
[----:B------:R-:W-:Y:S05]  /*3cb0*/  BRA.U !UP0, `(.L_x_33) ;  /* 0x0000001108407547 */ /* 0x000fea000b800000 */
[----:B------:R-:W-:Y:S02]  /*3cc0*/  UIADD3 UR15, UPT, UPT, -UR5, UR25, URZ ;  /* 0x00000019050f7290 */ /* 0x000fe4000fffe1ff */
[----:B------:R-:W-:Y:S02]  /*3cd0*/  UPLOP3.LUT UP0, UPT, UPT, UPT, UPT, 0x80, 0x8 ;  /* 0x000000000008789c */ /* 0x000fe40003f0f070 */
[----:B------:R-:W-:-:S09]  /*3ce0*/  UISETP.GT.AND UP2, UPT, UR15, 0x3, UPT ;  /* 0x000000030f00788c */ /* 0x000fd2000bf44270 */
[----:B------:R-:W-:Y:S05]  /*3cf0*/  BRA.U !UP2, `(.L_x_34) ;  /* 0x000000090aa87547 */ /* 0x000fea000b800000 */
[----:B------:R-:W-:-:S11]  /*3d00*/  UPLOP3.LUT UP0, UPT, UPT, UPT, UPT, 0x40, 0x4 ;  /* 0x000000000004789c */ /* 0x000fd60003f0e870 */
.L_x_35:
[----:B------:R-:W-:-:S09]  /*3d10*/  ULEA UR18, UR5, UR22, 0x2 ;  /* 0x0000001605127291 */ /* 0x000fd2000f8e10ff */
[----:B-1----:R-:W2:Y:S01]  /*3d20*/  LDL R21, [UR18] ;  /* 0x00000012ff157983 */ /* 0x002ea20008100800 */
[----:B------:R-:W-:Y:S02]  /*3d30*/  ULEA UR26, UR5, UR14, 0x2 ;  /* 0x0000000e051a7291 */ /* 0x000fe4000f8e10ff */
[----:B------:R-:W-:Y:S02]  /*3d40*/  USHF.L.U32 UR16, UR11, 0x2, URZ ;  /* 0x000000020b107899 */ /* 0x000fe400080006ff */
[----:B------:R-:W-:Y:S02]  /*3d50*/  UIADD3 UR15, UPT, UPT, UR26, 0x240, URZ ;  /* 0x000002401a0f7890 */ /* 0x000fe4000fffe0ff */
[----:B------:R-:W-:Y:S02]  /*3d60*/  ULEA UR27, UR11, UR26, 0x3 ;  /* 0x0000001a0b1b7291 */ /* 0x000fe4000f8e18ff */
[----:B------:R-:W-:Y:S01]  /*3d70*/  ULEA UR15, UR25, UR15, 0x2 ;  /* 0x0000000f190f7291 */ /* 0x000fe2000f8e10ff */
[----:B------:R-:W1:Y:S01]  /*3d80*/  LDS R25, [UR26+0x240] ;  /* 0x0002401aff197984 */ /* 0x000e620008000800 */
[----:B------:R-:W-:Y:S01]  /*3d90*/  MOV R17, UR16 ;  /* 0x0000001000117c02 */ /* 0x000fe20008000f00 */
[----:B------:R-:W-:-:S02]  /*3da0*/  UIADD3 UR28, UPT, UPT, UR27, UR16, URZ ;  /* 0x000000101b1c7290 */ /* 0x000fc4000fffe0ff */
[----:B------:R-:W-:Y:S02]  /*3db0*/  UIADD3 UR17, UPT, UPT, UR5, 0x1, URZ ;  /* 0x0000000105117890 */ /* 0x000fe4000fffe0ff */
[----:B------:R-:W-:Y:S01]  /*3dc0*/  LDS R27, [UR27+0x240] ;  /* 0x0002401bff1b7984 */ /* 0x000fe20008000800 */
[----:B------:R-:W-:Y:S02]  /*3dd0*/  UIADD3 UR29, UPT, UPT, UR28, UR16, URZ ;  /* 0x000000101c1d7290 */ /* 0x000fe4000fffe0ff */
[----:B------:R-:W-:Y:S01]  /*3de0*/  ULEA UR17, UR17, UR22, 0x2 ;  /* 0x0000001611117291 */ /* 0x000fe2000f8e10ff */
[----:B------:R-:W3:Y:S01]  /*3df0*/  LDS R24, [UR15+0x4] ;  /* 0x0000040fff187984 */ /* 0x000ee20008000800 */
[----:B------:R-:W-:-:S03]  /*3e00*/  UIADD3 UR30, UPT, UPT, UR29, UR16, URZ ;  /* 0x000000101d1e7290 */ /* 0x000fc6000fffe0ff */
[----:B------:R-:W4:Y:S01]  /*3e10*/  LDS R23, [R17+UR27+0x240] ;  /* 0x0002401b11177984 */ /* 0x000f220008000800 */
[----:B------:R-:W-:-:S03]  /*3e20*/  UIADD3 UR31, UPT, UPT, UR30, UR16, URZ ;  /* 0x000000101e1f7290 */ /* 0x000fc6000fffe0ff */
[----:B------:R-:W-:Y:S01]  /*3e30*/  LDS R35, [R17+UR29+0x248] ;  /* 0x0002481d11237984 */ /* 0x000fe20008000800 */
[----:B------:R-:W-:-:S04]  /*3e40*/  UIADD3 UR32, UPT, UPT, UR31, UR16, URZ ;  /* 0x000000101f207290 */ /* 0x000fc8000fffe0ff */
[----:B------:R-:W-:-:S04]  /*3e50*/  UIADD3 UR33, UPT, UPT, UR32, UR16, URZ ;  /* 0x0000001020217290 */ /* 0x000fc8000fffe0ff */
[----:B------:R-:W-:-:S04]  /*3e60*/  UIADD3 UR34, UPT, UPT, UR33, UR16, URZ ;  /* 0x0000001021227290 */ /* 0x000fc8000fffe0ff */
[----:B------:R-:W-:-:S04]  /*3e70*/  UIADD3 UR35, UPT, UPT, UR34, UR16, URZ ;  /* 0x0000001022237290 */ /* 0x000fc8000fffe0ff */
[----:B------:R-:W-:-:S04]  /*3e80*/  UIADD3 UR36, UPT, UPT, UR35, UR16, URZ ;  /* 0x0000001023247290 */ /* 0x000fc8000fffe0ff */
[----:B------:R-:W-:Y:S01]  /*3e90*/  UIADD3 UR37, UPT, UPT, UR36, UR16, URZ ;  /* 0x0000001024257290 */ /* 0x000fe2000fffe0ff */
[----:B-1----:R-:W-:-:S03]  /*3ea0*/  FFMA R25, R16, R25, RZ ;  /* 0x0000001910197223 */ /* 0x002fc600000000ff */
[----:B------:R-:W-:-:S04]  /*3eb0*/  UIADD3 UR38, UPT, UPT, UR37, UR16, URZ ;  /* 0x0000001025267290 */ /* 0x000fc8000fffe0ff */
[----:B------:R-:W-:Y:S01]  /*3ec0*/  UIADD3 UR16, UPT, UPT, UR38, UR16, URZ ;  /* 0x0000001026107290 */ /* 0x000fe2000fffe0ff */
[----:B---3--:R-:W-:Y:S02]  /*3ed0*/  FFMA R26, R4, R24, R25 ;  /* 0x00000018041a7223 */ /* 0x008fe40000000019 */
[----:B------:R-:W1:Y:S02]  /*3ee0*/  LDS R24, [R17+UR28+0x240] ;  /* 0x0002401c11187984 */ /* 0x000e640008000800 */
[----:B------:R-:W-:Y:S02]  /*3ef0*/  FFMA R27, R5, R27, R26 ;  /* 0x0000001b051b7223 */ /* 0x000fe4000000001a */
[----:B------:R-:W3:Y:S02]  /*3f00*/  LDS R25, [R17+UR29+0x240] ;  /* 0x0002401d11197984 */ /* 0x000ee40008000800 */
[----:B----4-:R-:W-:Y:S02]  /*3f10*/  FFMA R27, R6, R23, R27 ;  /* 0x00000017061b7223 */ /* 0x010fe4000000001b */
[----:B------:R-:W4:Y:S04]  /*3f20*/  LDS R26, [R17+UR30+0x240] ;  /* 0x0002401e111a7984 */ /* 0x000f280008000800 */
[----:B------:R-:W5:Y:S04]  /*3f30*/  LDS R23, [R17+UR31+0x240] ;  /* 0x0002401f11177984 */ /* 0x000f680008000800 */
[----:B------:R-:W-:Y:S01]  /*3f40*/  LDS R31, [R17+UR16+0x240] ;  /* 0x00024010111f7984 */ /* 0x000fe20008000800 */
[----:B-1----:R-:W-:-:S03]  /*3f50*/  FFMA R27, R7, R24, R27 ;  /* 0x00000018071b7223 */ /* 0x002fc6000000001b */
[----:B------:R-:W1:Y:S01]  /*3f60*/  LDS R24, [R17+UR32+0x240] ;  /* 0x0002402011187984 */ /* 0x000e620008000800 */
[----:B---3--:R-:W-:-:S03]  /*3f70*/  FFMA R25, R8, R25, R27 ;  /* 0x0000001908197223 */ /* 0x008fc6000000001b */
[----:B------:R-:W3:Y:S01]  /*3f80*/  LDS R27, [R17+UR33+0x240] ;  /* 0x00024021111b7984 */ /* 0x000ee20008000800 */
[----:B----4-:R-:W-:-:S03]  /*3f90*/  FFMA R25, R9, R26, R25 ;  /* 0x0000001a09197223 */ /* 0x010fc60000000019 */
[----:B------:R-:W4:Y:S01]  /*3fa0*/  LDS R26, [R17+UR34+0x240] ;  /* 0x00024022111a7984 */ /* 0x000f220008000800 */
[----:B-----5:R-:W-:-:S03]  /*3fb0*/  FFMA R25, R10, R23, R25 ;  /* 0x000000170a197223 */ /* 0x020fc60000000019 */
[----:B------:R-:W5:Y:S01]  /*3fc0*/  LDS R23, [R17+UR35+0x240] ;  /* 0x0002402311177984 */ /* 0x000f620008000800 */
[----:B-1----:R-:W-:-:S04]  /*3fd0*/  FFMA R25, R11, R24, R25 ;  /* 0x000000180b197223 */ /* 0x002fc80000000019 */
[----:B---3--:R-:W-:Y:S02]  /*3fe0*/  FFMA R24, R12, R27, R25 ;  /* 0x0000001b0c187223 */ /* 0x008fe40000000019 */
[----:B------:R-:W1:Y:S02]  /*3ff0*/  LDS R25, [R17+UR36+0x240] ;  /* 0x0002402411197984 */ /* 0x000e640008000800 */
[----:B----4-:R-:W-:Y:S02]  /*4000*/  FFMA R24, R13, R26, R24 ;  /* 0x0000001a0d187223 */ /* 0x010fe40000000018 */
[----:B------:R-:W3:Y:S02]  /*4010*/  LDS R26, [R17+UR37+0x240] ;  /* 0x00024025111a7984 */ /* 0x000ee40008000800 */
[----:B-----5:R-:W-:Y:S02]  /*4020*/  FFMA R23, R15, R23, R24 ;  /* 0x000000170f177223 */ /* 0x020fe40000000018 */
[----:B------:R-:W4:Y:S02]  /*4030*/  LDS R27, [R17+UR38+0x240] ;  /* 0x00024026111b7984 */ /* 0x000f240008000800 */
[----:B-1----:R-:W-:-:S04]  /*4040*/  FFMA R24, R18, R25, R23 ;  /* 0x0000001912187223 */ /* 0x002fc80000000017 */
[----:B---3--:R-:W-:Y:S02]  /*4050*/  FFMA R23, R19, R26, R24 ;  /* 0x0000001a13177223 */ /* 0x008fe40000000018 */
[----:B------:R-:W-:Y:S02]  /*4060*/  LDS R24, [UR15+0x8] ;  /* 0x0000080fff187984 */ /* 0x000fe40008000800 */
[----:B----4-:R-:W-:Y:S02]  /*4070*/  FFMA R23, R14, R27, R23 ;  /* 0x0000001b0e177223 */ /* 0x010fe40000000017 */
[----:B------:R-:W1:Y:S02]  /*4080*/  LDS R27, [UR26+0x244] ;  /* 0x0002441aff1b7984 */ /* 0x000e640008000800 */
[----:B------:R-:W-:Y:S02]  /*4090*/  FFMA R23, R20, R31, R23 ;  /* 0x0000001f14177223 */ /* 0x000fe40000000017 */
[----:B------:R-:W3:Y:S02]  /*40a0*/  LDS R31, [UR27+0x244] ;  /* 0x0002441bff1f7984 */ /* 0x000ee40008000800 */
[----:B--2---:R-:W-:-:S02]  /*40b0*/  FFMA R25, R22, R21, R23 ;  /* 0x0000001516197223 */ /* 0x004fc40000000017 */
[----:B------:R-:W2:Y:S04]  /*40c0*/  LDS R23, [R17+UR27+0x244] ;  /* 0x0002441b11177984 */ /* 0x000ea80008000800 */
[----:B------:R-:W-:Y:S04]  /*40d0*/  STL [UR18], R25 ;  /* 0x00000019ff007987 */ /* 0x000fe80008100812 */
[----:B------:R-:W4:Y:S01]  /*40e0*/  LDL R21, [UR17] ;  /* 0x00000011ff157983 */ /* 0x000f220008100800 */
[----:B-1----:R-:W-:Y:S01]  /*40f0*/  FFMA R27, R16, R27, RZ ;  /* 0x0000001b101b7223 */ /* 0x002fe200000000ff */
[----:B------:R-:W-:-:S03]  /*4100*/  UIADD3 UR18, UPT, UPT, UR5, 0x2, URZ ;  /* 0x0000000205127890 */ /* 0x000fc6000fffe0ff */
[----:B------:R-:W-:Y:S01]  /*4110*/  FFMA R26, R4, R24, R27 ;  /* 0x00000018041a7223 */ /* 0x000fe2000000001b */
[----:B------:R-:W-:Y:S01]  /*4120*/  ULEA UR18, UR18, UR22, 0x2 ;  /* 0x0000001612127291 */ /* 0x000fe2000f8e10ff */
[----:B------:R-:W1:Y:S02]  /*4130*/  LDS R24, [R17+UR28+0x244] ;  /* 0x0002441c11187984 */ /* 0x000e640008000800 */
[----:B---3--:R-:W-:Y:S02]  /*4140*/  FFMA R31, R5, R31, R26 ;  /* 0x0000001f051f7223 */ /* 0x008fe4000000001a */
[----:B------:R-:W3:Y:S02]  /*4150*/  LDS R27, [R17+UR29+0x244] ;  /* 0x0002441d111b7984 */ /* 0x000ee40008000800 */
[----:B--2---:R-:W-:Y:S02]  /*4160*/  FFMA R26, R6, R23, R31 ;  /* 0x00000017061a7223 */ /* 0x004fe4000000001f */
[----:B------:R-:W2:Y:S04]  /*4170*/  LDS R31, [R17+UR30+0x244] ;  /* 0x0002441e111f7984 */ /* 0x000ea80008000800 */
[----:B------:R-:W5:Y:S01]  /*4180*/  LDS R23, [R17+UR31+0x244] ;  /* 0x0002441f11177984 */ /* 0x000f620008000800 */
[----:B-1----:R-:W-:-:S03]  /*4190*/  FFMA R25, R7, R24, R26 ;  /* 0x0000001807197223 */ /* 0x002fc6000000001a */
[----:B------:R-:W1:Y:S01]  /*41a0*/  LDS R24, [R17+UR32+0x244] ;  /* 0x0002442011187984 */ /* 0x000e620008000800 */
[----:B---3--:R-:W-:-:S03]  /*41b0*/  FFMA R26, R8, R27, R25 ;  /* 0x0000001b081a7223 */ /* 0x008fc60000000019 */
[----:B------:R-:W3:Y:S04]  /*41c0*/  LDS R25, [R17+UR33+0x244] ;  /* 0x0002442111197984 */ /* 0x000ee80008000800 */
[----:B------:R-:W0:Y:S01]  /*41d0*/  LDS R27, [R17+UR34+0x244] ;  /* 0x00024422111b7984 */ /* 0x000e220008000800 */
[----:B--2---:R-:W-:-:S03]  /*41e0*/  FFMA R31, R9, R31, R26 ;  /* 0x0000001f091f7223 */ /* 0x004fc6000000001a */
[----:B------:R-:W2:Y:S01]  /*41f0*/  LDS R26, [R17+UR35+0x244] ;  /* 0x00024423111a7984 */ /* 0x000ea20008000800 */
[----:B-----5:R-:W-:-:S03]  /*4200*/  FFMA R23, R10, R23, R31 ;  /* 0x000000170a177223 */ /* 0x020fc6000000001f */
[----:B------:R-:W-:Y:S01]  /*4210*/  LDS R31, [R17+UR16+0x244] ;  /* 0x00024410111f7984 */ /* 0x000fe20008000800 */
[----:B-1----:R-:W-:-:S04]  /*4220*/  FFMA R23, R11, R24, R23 ;  /* 0x000000180b177223 */ /* 0x002fc80000000017 */
[----:B---3--:R-:W-:Y:S02]  /*4230*/  FFMA R24, R12, R25, R23 ;  /* 0x000000190c187223 */ /* 0x008fe40000000017 */
[----:B------:R-:W1:Y:S02]  /*4240*/  LDS R23, [R17+UR36+0x244] ;  /* 0x0002442411177984 */ /* 0x000e640008000800 */
[----:B0-----:R-:W-:Y:S02]  /*4250*/  FFMA R24, R13, R27, R24 ;  /* 0x0000001b0d187223 */ /* 0x001fe40000000018 */
[----:B------:R-:W0:Y:S02]  /*4260*/  LDS R27, [R17+UR37+0x244] ;  /* 0x00024425111b7984 */ /* 0x000e240008000800 */
[----:B--2---:R-:W-:Y:S02]  /*4270*/  FFMA R25, R15, R26, R24 ;  /* 0x0000001a0f197223 */ /* 0x004fe40000000018 */
[----:B------:R-:W2:Y:S02]  /*4280*/  LDS R26, [R17+UR38+0x244] ;  /* 0x00024426111a7984 */ /* 0x000ea40008000800 */
[----:B-1----:R-:W-:-:S02]  /*4290*/  FFMA R24, R18, R23, R25 ;  /* 0x0000001712187223 */ /* 0x002fc40000000019 */
[----:B------:R-:W1:Y:S02]  /*42a0*/  LDS R25, [UR26+0x248] ;  /* 0x0002481aff197984 */ /* 0x000e640008000800 */
[----:B0-----:R-:W-:Y:S02]  /*42b0*/  FFMA R27, R19, R27, R24 ;  /* 0x0000001b131b7223 */ /* 0x001fe40000000018 */
[----:B------:R-:W0:Y:S04]  /*42c0*/  LDS R24, [UR15+0xc] ;  /* 0x00000c0fff187984 */ /* 0x000e280008000800 */
[----:B------:R-:W-:Y:S01]  /*42d0*/  LDS R23, [R17+UR27+0x248] ;  /* 0x0002481b11177984 */ /* 0x000fe20008000800 */
[----:B--2---:R-:W-:-:S04]  /*42e0*/  FFMA R27, R14, R26, R27 ;  /* 0x0000001a0e1b7223 */ /* 0x004fc8000000001b */
[----:B------:R-:W-:Y:S02]  /*42f0*/  FFMA R27, R20, R31, R27 ;  /* 0x0000001f141b7223 */ /* 0x000fe4000000001b */
[----:B------:R-:W2:Y:S02]  /*4300*/  LDS R31, [UR27+0x248] ;  /* 0x0002481bff1f7984 */ /* 0x000ea40008000800 */
[----:B----4-:R-:W-:-:S05]  /*4310*/  FFMA R27, R22, R21, R27 ;  /* 0x00000015161b7223 */ /* 0x010fca000000001b */
[----:B------:R-:W-:Y:S04]  /*4320*/  STL [UR17], R27 ;  /* 0x0000001bff007987 */ /* 0x000fe80008100811 */
[----:B------:R-:W3:Y:S01]  /*4330*/  LDL R21, [UR18] ;  /* 0x00000012ff157983 */ /* 0x000ee20008100800 */
[----:B-1----:R-:W-:Y:S01]  /*4340*/  FFMA R25, R16, R25, RZ ;  /* 0x0000001910197223 */ /* 0x002fe200000000ff */
[----:B------:R-:W-:Y:S02]  /*4350*/  UIADD3 UR17, UPT, UPT, UR5, 0x3, URZ ;  /* 0x0000000305117890 */ /* 0x000fe4000fffe0ff */
[----:B------:R-:W-:Y:S01]  /*4360*/  LDS R27, [R17+UR30+0x248] ;  /* 0x0002481e111b7984 */ /* 0x000fe20008000800 */
[----:B0-----:R-:W-:Y:S01]  /*4370*/  FFMA R26, R4, R24, R25 ;  /* 0x00000018041a7223 */ /* 0x001fe20000000019 */
[----:B------:R-:W-:-:S02]  /*4380*/  ULEA UR17, UR17, UR22, 0x2 ;  /* 0x0000001611117291 */ /* 0x000fc4000f8e10ff */
[----:B------:R-:W0:Y:S01]  /*4390*/  LDS R24, [R17+UR28+0x248] ;  /* 0x0002481c11187984 */ /* 0x000e220008000800 */
[----:B--2---:R-:W-:-:S04]  /*43a0*/  FFMA R31, R5, R31, R26 ;  /* 0x0000001f051f7223 */ /* 0x004fc8000000001a */
[----:B------:R-:W-:Y:S02]  /*43b0*/  FFMA R26, R6, R23, R31 ;  /* 0x00000017061a7223 */ /* 0x000fe4000000001f */
[----:B------:R-:W1:Y:S04]  /*43c0*/  LDS R23, [R17+UR31+0x248] ;  /* 0x0002481f11177984 */ /* 0x000e680008000800 */
[----:B------:R-:W-:Y:S01]  /*43d0*/  LDS R31, [R17+UR16+0x248] ;  /* 0x00024810111f7984 */ /* 0x000fe20008000800 */
[----:B0-----:R-:W-:-:S03]  /*43e0*/  FFMA R25, R7, R24, R26 ;  /* 0x0000001807197223 */ /* 0x001fc6000000001a */
[----:B------:R-:W0:Y:S01]  /*43f0*/  LDS R24, [R17+UR32+0x248] ;  /* 0x0002482011187984 */ /* 0x000e220008000800 */
[----:B------:R-:W-:-:S03]  /*4400*/  FFMA R26, R8, R35, R25 ;  /* 0x00000023081a7223 */ /* 0x000fc60000000019 */
[----:B------:R-:W2:Y:S01]  /*4410*/  LDS R25, [R17+UR33+0x248] ;  /* 0x0002482111197984 */ /* 0x000ea20008000800 */
[----:B------:R-:W-:-:S03]  /*4420*/  FFMA R27, R9, R27, R26 ;  /* 0x0000001b091b7223 */ /* 0x000fc6000000001a */
[----:B------:R-:W-:Y:S01]  /*4430*/  LDS R26, [R17+UR35+0x248] ;  /* 0x00024823111a7984 */ /* 0x000fe20008000800 */
[----:B-1----:R-:W-:-:S03]  /*4440*/  FFMA R23, R10, R23, R27 ;  /* 0x000000170a177223 */ /* 0x002fc6000000001b */
[----:B------:R-:W1:Y:S04]  /*4450*/  LDS R27, [R17+UR34+0x248] ;  /* 0x00024822111b7984 */ /* 0x000e680008000800 */
[----:B------:R-:W-:Y:S01]  /*4460*/  LDS R35, [R17+UR29+0x24c] ;  /* 0x00024c1d11237984 */ /* 0x000fe20008000800 */
[----:B0-----:R-:W-:-:S04]  /*4470*/  FFMA R23, R11, R24, R23 ;  /* 0x000000180b177223 */ /* 0x001fc80000000017 */
[----:B--2---:R-:W-:Y:S02]  /*4480*/  FFMA R24, R12, R25, R23 ;  /* 0x000000190c187223 */ /* 0x004fe40000000017 */
[----:B------:R-:W0:Y:S02]  /*4490*/  LDS R23, [R17+UR36+0x248] ;  /* 0x0002482411177984 */ /* 0x000e240008000800 */
[----:B-1----:R-:W-:Y:S02]  /*44a0*/  FFMA R24, R13, R27, R24 ;  /* 0x0000001b0d187223 */ /* 0x002fe40000000018 */
[----:B------:R-:W1:Y:S02]  /*44b0*/  LDS R27, [R17+UR37+0x248] ;  /* 0x00024825111b7984 */ /* 0x000e640008000800 */
[----:B------:R-:W-:Y:S02]  /*44c0*/  FFMA R25, R15, R26, R24 ;  /* 0x0000001a0f197223 */ /* 0x000fe40000000018 */
[----:B------:R-:W2:Y:S02]  /*44d0*/  LDS R26, [R17+UR38+0x248] ;  /* 0x00024826111a7984 */ /* 0x000ea40008000800 */
[----:B0-----:R-:W-:-:S02]  /*44e0*/  FFMA R24, R18, R23, R25 ;  /* 0x0000001712187223 */ /* 0x001fc40000000019 */
[----:B------:R-:W0:Y:S02]  /*44f0*/  LDS R23, [UR26+0x24c] ;  /* 0x00024c1aff177984 */ /* 0x000e240008000800 */
[----:B-1----:R-:W-:Y:S02]  /*4500*/  FFMA R27, R19, R27, R24 ;  /* 0x0000001b131b7223 */ /* 0x002fe40000000018 */
[----:B------:R-:W1:Y:S02]  /*4510*/  LDS R24, [UR15+0x10] ;  /* 0x0000100fff187984 */ /* 0x000e640008000800 */
[----:B--2---:R-:W-:Y:S02]  /*4520*/  FFMA R27, R14, R26, R27 ;  /* 0x0000001a0e1b7223 */ /* 0x004fe4000000001b */
[----:B------:R-:W2:Y:S02]  /*4530*/  LDS R26, [UR27+0x24c] ;  /* 0x00024c1bff1a7984 */ /* 0x000ea40008000800 */
[----:B------:R-:W-:-:S02]  /*4540*/  FFMA R27, R20, R31, R27 ;  /* 0x0000001f141b7223 */ /* 0x000fc4000000001b */
[----:B------:R-:W-:Y:S02]  /*4550*/  LDS R31, [R17+UR28+0x24c] ;  /* 0x00024c1c111f7984 */ /* 0x000fe40008000800 */
[----:B---3--:R-:W-:-:S05]  /*4560*/  FFMA R27, R22, R21, R27 ;  /* 0x00000015161b7223 */ /* 0x008fca000000001b */
[----:B------:R-:W-:Y:S04]  /*4570*/  STL [UR18], R27 ;  /* 0x0000001bff007987 */ /* 0x000fe80008100812 */
[----:B------:R-:W3:Y:S01]  /*4580*/  LDL R21, [UR17] ;  /* 0x00000011ff157983 */ /* 0x000ee20008100800 */
[----:B0-----:R-:W-:Y:S01]  /*4590*/  FFMA R25, R16, R23, RZ ;  /* 0x0000001710197223 */ /* 0x001fe200000000ff */
[----:B------:R-:W-:Y:S02]  /*45a0*/  UIADD3 UR15, UPT, UPT, UR25, -0x3, URZ ;  /* 0xfffffffd190f7890 */ /* 0x000fe4000fffe0ff */
[----:B------:R-:W0:Y:S01]  /*45b0*/  LDS R23, [R17+UR27+0x24c] ;  /* 0x00024c1b11177984 */ /* 0x000e220008000800 */
[----:B-1----:R-:W-:Y:S01]  /*45c0*/  FFMA R24, R4, R24, R25 ;  /* 0x0000001804187223 */ /* 0x002fe20000000019 */
[----:B------:R-:W-:-:S02]  /*45d0*/  UIADD3 UR5, UPT, UPT, UR5, 0x4, URZ ;  /* 0x0000000405057890 */ /* 0x000fc4000fffe0ff */
[----:B------:R-:W-:Y:S01]  /*45e0*/  LDS R27, [R17+UR32+0x24c] ;  /* 0x00024c20111b7984 */ /* 0x000fe20008000800 */
[----:B--2---:R-:W-:Y:S01]  /*45f0*/  FFMA R25, R5, R26, R24 ;  /* 0x0000001a05197223 */ /* 0x004fe20000000018 */
[----:B------:R-:W-:Y:S02]  /*4600*/  UISETP.GE.AND UP2, UPT, UR5, UR15, UPT ;  /* 0x0000000f0500728c */ /* 0x000fe4000bf46270 */
[----:B------:R-:W1:Y:S01]  /*4610*/  LDS R24, [R17+UR30+0x24c] ;  /* 0x00024c1e11187984 */ /* 0x000e620008000800 */
[----:B0-----:R-:W-:-:S03]  /*4620*/  FFMA R26, R6, R23, R25 ;  /* 0x00000017061a7223 */ /* 0x001fc60000000019 */
[----:B------:R-:W0:Y:S01]  /*4630*/  LDS R23, [R17+UR31+0x24c] ;  /* 0x00024c1f11177984 */ /* 0x000e220008000800 */
[----:B------:R-:W-:-:S04]  /*4640*/  FFMA R31, R7, R31, R26 ;  /* 0x0000001f071f7223 */ /* 0x000fc8000000001a */
[----:B------:R-:W-:Y:S02]  /*4650*/  FFMA R26, R8, R35, R31 ;  /* 0x00000023081a7223 */ /* 0x000fe4000000001f */
[----:B------:R-:W2:Y:S02]  /*4660*/  LDS R31, [R17+UR33+0x24c] ;  /* 0x00024c21111f7984 */ /* 0x000ea40008000800 */
[----:B-1----:R-:W-:Y:S02]  /*4670*/  FFMA R25, R9, R24, R26 ;  /* 0x0000001809197223 */ /* 0x002fe4000000001a */
[----:B------:R-:W1:Y:S04]  /*4680*/  LDS R24, [R17+UR34+0x24c] ;  /* 0x00024c2211187984 */ /* 0x000e680008000800 */
[----:B------:R-:W-:Y:S01]  /*4690*/  LDS R35, [R17+UR37+0x24c] ;  /* 0x00024c2511237984 */ /* 0x000fe20008000800 */
[----:B0-----:R-:W-:-:S03]  /*46a0*/  FFMA R26, R10, R23, R25 ;  /* 0x000000170a1a7223 */ /* 0x001fc60000000019 */
[----:B------:R-:W-:Y:S01]  /*46b0*/  LDS R23, [R17+UR36+0x24c] ;  /* 0x00024c2411177984 */ /* 0x000fe20008000800 */
[----:B------:R-:W-:-:S03]  /*46c0*/  FFMA R27, R11, R27, R26 ;  /* 0x0000001b0b1b7223 */ /* 0x000fc6000000001a */
[----:B------:R-:W0:Y:S01]  /*46d0*/  LDS R26, [R17+UR35+0x24c] ;  /* 0x00024c23111a7984 */ /* 0x000e220008000800 */
[----:B--2---:R-:W-:-:S03]  /*46e0*/  FFMA R27, R12, R31, R27 ;  /* 0x0000001f0c1b7223 */ /* 0x004fc6000000001b */
[----:B------:R-:W2:Y:S01]  /*46f0*/  LDS R25, [R17+UR38+0x24c] ;  /* 0x00024c2611197984 */ /* 0x000ea20008000800 */
[----:B-1----:R-:W-:-:S03]  /*4700*/  FFMA R24, R13, R24, R27 ;  /* 0x000000180d187223 */ /* 0x002fc6000000001b */
[----:B------:R-:W1:Y:S01]  /*4710*/  LDS R27, [R17+UR16+0x24c] ;  /* 0x00024c10111b7984 */ /* 0x000e620008000800 */
[----:B0-----:R-:W-:-:S04]  /*4720*/  FFMA R31, R15, R26, R24 ;  /* 0x0000001a0f1f7223 */ /* 0x001fc80000000018 */
[----:B------:R-:W-:-:S04]  /*4730*/  FFMA R24, R18, R23, R31 ;  /* 0x0000001712187223 */ /* 0x000fc8000000001f */
[----:B------:R-:W-:-:S04]  /*4740*/  FFMA R35, R19, R35, R24 ;  /* 0x0000002313237223 */ /* 0x000fc80000000018 */
[----:B--2---:R-:W-:-:S04]  /*4750*/  FFMA R25, R14, R25, R35 ;  /* 0x000000190e197223 */ /* 0x004fc80000000023 */
[----:B-1----:R-:W-:-:S04]  /*4760*/  FFMA R25, R20, R27, R25 ;  /* 0x0000001b14197223 */ /* 0x002fc80000000019 */
[----:B---3--:R-:W-:-:S05]  /*4770*/  FFMA R21, R22, R21, R25 ;  /* 0x0000001516157223 */ /* 0x008fca0000000019 */
[----:B------:R1:W-:Y:S01]  /*4780*/  STL [UR17], R21 ;  /* 0x00000015ff007987 */ /* 0x0003e20008100811 */
[----:B------:R-:W-:Y:S05]  /*4790*/  BRA.U !UP2, `(.L_x_35) ;  /* 0xfffffff50a5c7547 */ /* 0x000fea000b83ffff */
.L_x_34:
[----:B------:R-:W-:-:S04]  /*47a0*/  UIADD3 UR15, UPT, UPT, -UR5, UR25, URZ ;  /* 0x00000019050f7290 */ /* 0x000fc8000fffe1ff */
[----:B------:R-:W-:-:S09]  /*47b0*/  UISETP.GT.AND UP2, UPT, UR15, 0x1, UPT ;  /* 0x000000010f00788c */ /* 0x000fd2000bf44270 */
[----:B------:R-:W-:Y:S05]  /*47c0*/  BRA.U !UP2, `(.L_x_36) ;  /* 0x000000050a747547 */ /* 0x000fea000b800000 */
        /* <DEDUP_REMOVED lines=8> */
[----:B------:R-:W-:Y:S01]  /*4850*/  IMAD.U32 R17, RZ, RZ, UR16 ;  /* 0x00000010ff117e24 */ /* 0x000fe2000f8e00ff */
        /* <DEDUP_REMOVED lines=8> */
[----:B------:R-:W-:-:S04]  /*48e0*/  UIADD3 UR30, UPT, UPT, UR29, UR16, URZ ;  /* 0x000000101d1e7290 */ /* 0x000fc8000fffe0ff */
        /* <DEDUP_REMOVED lines=9> */
[----:B------:R-:W-:Y:S01]  /*4980*/  LDS R35, [R17+UR36+0x244] ;  /* 0x0002442411237984 */ /* 0x000fe20008000800 */
[----:B---3--:R-:W-:-:S03]  /*4990*/  FFMA R26, R4, R24, R25 ;  /* 0x00000018041a7223 */ /* 0x008fc60000000019 */
[----:B------:R-:W1:Y:S01]  /*49a0*/  LDS R24, [R17+UR27+0x240] ;  /* 0x0002401b11187984 */ /* 0x000e620008000800 */
[----:B------:R-:W-:-:S03]  /*49b0*/  FFMA R27, R5, R27, R26 ;  /* 0x0000001b051b7223 */ /* 0x000fc6000000001a */
[----:B------:R-:W3:Y:S01]  /*49c0*/  LDS R25, [R17+UR28+0x240] ;  /* 0x0002401c11197984 */ /* 0x000ee20008000800 */
[----:B----4-:R-:W-:-:S03]  /*49d0*/  FFMA R27, R6, R23, R27 ;  /* 0x00000017061b7223 */ /* 0x010fc6000000001b */
        /* <DEDUP_REMOVED lines=22> */
[----:B------:R-:W-:Y:S02]  /*4b40*/  LDS R27, [UR26+0x244] ;  /* 0x0002441aff1b7984 */ /* 0x000fe40008000800 */
[----:B------:R-:W-:Y:S02]  /*4b50*/  FFMA R23, R20, R31, R23 ;  /* 0x0000001f14177223 */ /* 0x000fe40000000017 */
[----:B------:R-:W-:Y:S02]  /*4b60*/  LDS R31, [R17+UR28+0x244] ;  /* 0x0002441c111f7984 */ /* 0x000fe40008000800 */
[----:B--2---:R-:W-:-:S02]  /*4b70*/  FFMA R24, R22, R21, R23 ;  /* 0x0000001516187223 */ /* 0x004fc40000000017 */
[----:B------:R-:W1:Y:S04]  /*4b80*/  LDS R23, [UR18+0x244] ;  /* 0x00024412ff177984 */ /* 0x000e680008000800 */
[----:B------:R-:W-:Y:S04]  /*4b90*/  STL [UR38], R24 ;  /* 0x00000018ff007987 */ /* 0x000fe80008100826 */
[----:B------:R-:W2:Y:S01]  /*4ba0*/  LDL R21, [UR17] ;  /* 0x00000011ff157983 */ /* 0x000ea20008100800 */
[----:B------:R-:W-:Y:S02]  /*4bb0*/  UIADD3 UR5, UPT, UPT, UR5, 0x2, URZ ;  /* 0x0000000205057890 */ /* 0x000fe4000fffe0ff */
[----:B------:R-:W-:Y:S01]  /*4bc0*/  UPLOP3.LUT UP0, UPT, UPT, UPT, UPT, 0x40, 0x4 ;  /* 0x000000000004789c */ /* 0x000fe20003f0e870 */
[----:B------:R-:W-:Y:S01]  /*4bd0*/  LDS R24, [R17+UR29+0x244] ;  /* 0x0002441d11187984 */ /* 0x000fe20008000800 */
[----:B-1----:R-:W-:-:S03]  /*4be0*/  FFMA R25, R16, R23, RZ ;  /* 0x0000001710197223 */ /* 0x002fc600000000ff */
[----:B------:R-:W1:Y:S01]  /*4bf0*/  LDS R23, [R17+UR26+0x244] ;  /* 0x0002441a11177984 */ /* 0x000e620008000800 */
[----:B------:R-:W-:-:S03]  /*4c00*/  FFMA R26, R4, R26, R25 ;  /* 0x0000001a041a7223 */ /* 0x000fc60000000019 */
[----:B------:R-:W3:Y:S01]  /*4c10*/  LDS R25, [R17+UR27+0x244] ;  /* 0x0002441b11197984 */ /* 0x000ee20008000800 */
[----:B------:R-:W-:-:S04]  /*4c20*/  FFMA R27, R5, R27, R26 ;  /* 0x0000001b051b7223 */ /* 0x000fc8000000001a */
[----:B-1----:R-:W-:Y:S02]  /*4c30*/  FFMA R26, R6, R23, R27 ;  /* 0x00000017061a7223 */ /* 0x002fe4000000001b */
[----:B------:R-:W1:Y:S02]  /*4c40*/  LDS R23, [R17+UR30+0x244] ;  /* 0x0002441e11177984 */ /* 0x000e640008000800 */
[----:B---3--:R-:W-:Y:S02]  /*4c50*/  FFMA R25, R7, R25, R26 ;  /* 0x0000001907197223 */ /* 0x008fe4000000001a */
[----:B------:R-:W3:Y:S02]  /*4c60*/  LDS R27, [R17+UR31+0x244] ;  /* 0x0002441f111b7984 */ /* 0x000ee40008000800 */
[----:B------:R-:W-:Y:S02]  /*4c70*/  FFMA R26, R8, R31, R25 ;  /* 0x0000001f081a7223 */ /* 0x000fe40000000019 */
[----:B------:R-:W4:Y:S02]  /*4c80*/  LDS R31, [R17+UR32+0x244] ;  /* 0x00024420111f7984 */ /* 0x000f240008000800 */
[----:B------:R-:W-:-:S02]  /*4c90*/  FFMA R25, R9, R24, R26 ;  /* 0x0000001809197223 */ /* 0x000fc4000000001a */
[----:B------:R-:W5:Y:S02]  /*4ca0*/  LDS R24, [R17+UR33+0x244] ;  /* 0x0002442111187984 */ /* 0x000f640008000800 */
[----:B-1----:R-:W-:Y:S02]  /*4cb0*/  FFMA R26, R10, R23, R25 ;  /* 0x000000170a1a7223 */ /* 0x002fe40000000019 */
[----:B------:R-:W-:Y:S02]  /*4cc0*/  LDS R23, [R17+UR35+0x244] ;  /* 0x0002442311177984 */ /* 0x000fe40008000800 */
[----:B---3--:R-:W-:Y:S02]  /*4cd0*/  FFMA R27, R11, R27, R26 ;  /* 0x0000001b0b1b7223 */ /* 0x008fe4000000001a */
[----:B------:R-:W1:Y:S02]  /*4ce0*/  LDS R26, [R17+UR34+0x244] ;  /* 0x00024422111a7984 */ /* 0x000e640008000800 */
[----:B----4-:R-:W-:-:S02]  /*4cf0*/  FFMA R27, R12, R31, R27 ;  /* 0x0000001f0c1b7223 */ /* 0x010fc4000000001b */
[----:B------:R-:W3:Y:S02]  /*4d00*/  LDS R25, [R17+UR37+0x244] ;  /* 0x0002442511197984 */ /* 0x000ee40008000800 */
[----:B-----5:R-:W-:Y:S02]  /*4d10*/  FFMA R24, R13, R24, R27 ;  /* 0x000000180d187223 */ /* 0x020fe4000000001b */
[----:B------:R-:W4:Y:S02]  /*4d20*/  LDS R27, [R17+UR16+0x244] ;  /* 0x00024410111b7984 */ /* 0x000f240008000800 */
[----:B-1----:R-:W-:-:S04]  /*4d30*/  FFMA R31, R15, R26, R24 ;  /* 0x0000001a0f1f7223 */ /* 0x002fc80000000018 */
[----:B------:R-:W-:-:S04]  /*4d40*/  FFMA R24, R18, R23, R31 ;  /* 0x0000001712187223 */ /* 0x000fc8000000001f */
[----:B------:R-:W-:-:S04]  /*4d50*/  FFMA R35, R19, R35, R24 ;  /* 0x0000002313237223 */ /* 0x000fc80000000018 */
[----:B---3--:R-:W-:-:S04]  /*4d60*/  FFMA R25, R14, R25, R35 ;  /* 0x000000190e197223 */ /* 0x008fc80000000023 */
[----:B----4-:R-:W-:-:S04]  /*4d70*/  FFMA R25, R20, R27, R25 ;  /* 0x0000001b14197223 */ /* 0x010fc80000000019 */
[----:B--2---:R-:W-:-:S05]  /*4d80*/  FFMA R21, R22, R21, R25 ;  /* 0x0000001516157223 */ /* 0x004fca0000000019 */
[----:B------:R2:W-:Y:S02]  /*4d90*/  STL [UR17], R21 ;  /* 0x00000015ff007987 */ /* 0x0005e40008100811 */
.L_x_36:
[----:B------:R-:W-:-:S09]  /*4da0*/  UISETP.NE.OR UP0, UPT, UR5, UR25, UP0 ;  /* 0x000000190500728c */ /* 0x000fd20008705670 */
[----:B------:R-:W-:Y:S05]  /*4db0*/  BRA.U !UP0, `(.L_x_32) ;  /* 0x0000000108e47547 */ /* 0x000fea000b800000 */
.L_x_33:
[----:B------:R-:W-:-:S09]  /*4dc0*/  ULEA UR27, UR5, UR22, 0x2 ;  /* 0x00000016051b7291 */ /* 0x000fd2000f8e10ff */
[----:B---3--:R-:W3:Y:S01]  /*4dd0*/  LDL R17, [UR27] ;  /* 0x0000001bff117983 */ /* 0x008ee20008100800 */
[----:B------:R-:W-:Y:S02]  /*4de0*/  ULEA UR15, UR5, UR14, 0x2 ;  /* 0x0000000e050f7291 */ /* 0x000fe4000f8e10ff */
[----:B------:R-:W-:Y:S02]  /*4df0*/  UIADD3 UR5, UPT, UPT, UR5, 0x1, URZ ;  /* 0x0000000105057890 */ /* 0x000fe4000fffe0ff */
[----:B------:R-:W-:Y:S02]  /*4e00*/  UIADD3 UR16, UPT, UPT, UR15, 0x240, URZ ;  /* 0x000002400f107890 */ /* 0x000fe4000fffe0ff */
[----:B------:R-:W-:Y:S02]  /*4e10*/  UISETP.NE.AND UP0, UPT, UR5, UR25, UPT ;  /* 0x000000190500728c */ /* 0x000fe4000bf05270 */
[----:B------:R-:W-:Y:S01]  /*4e20*/  ULEA UR16, UR25, UR16, 0x2 ;  /* 0x0000001019107291 */ /* 0x000fe2000f8e10ff */
[----:B------:R-:W4:Y:S01]  /*4e30*/  LDS R23, [UR15+0x240] ;  /* 0x0002400fff177984 */ /* 0x000f220008000800 */
[----:B------:R-:W-:-:S07]  /*4e40*/  ULEA UR15, UR11, UR15, 0x3 ;  /* 0x0000000f0b0f7291 */ /* 0x000fce000f8e18ff */
[----:B------:R-:W5:Y:S01]  /*4e50*/  LDS R24, [UR16+0x4] ;  /* 0x00000410ff187984 */ /* 0x000f620008000800 */
[----:B------:R-:W-:-:S03]  /*4e60*/  USHF.L.U32 UR16, UR11, 0x2, URZ ;  /* 0x000000020b107899 */ /* 0x000fc600080006ff */
[----:B------:R-:W0:Y:S01]  /*4e70*/  LDS R26, [UR15+0x240] ;  /* 0x0002400fff1a7984 */ /* 0x000e220008000800 */
[----:B------:R-:W-:Y:S02]  /*4e80*/  UIADD3 UR17, UPT, UPT, UR15, UR16, URZ ;  /* 0x000000100f117290 */ /* 0x000fe4000fffe0ff */
[----:B-12---:R-:W-:Y:S02]  /*4e90*/  MOV R21, UR16 ;  /* 0x0000001000157c02 */ /* 0x006fe40008000f00 */
[----:B------:R-:W-:-:S05]  /*4ea0*/  UIADD3 UR18, UPT, UPT, UR17, UR16, URZ ;  /* 0x0000001011127290 */ /* 0x000fca000fffe0ff */
[----:B------:R-:W-:Y:S01]  /*4eb0*/  LDS R31, [R21+UR17+0x240] ;  /* 0x00024011151f7984 */ /* 0x000fe20008000800 */
[----:B----4-:R-:W-:-:S03]  /*4ec0*/  FFMA R25, R16, R23, RZ ;  /* 0x0000001710197223 */ /* 0x010fc600000000ff */
[----:B------:R-:W1:Y:S01]  /*4ed0*/  LDS R23, [R21+UR15+0x240] ;  /* 0x0002400f15177984 */ /* 0x000e620008000800 */
[----:B------:R-:W-:Y:S01]  /*4ee0*/  UIADD3 UR15, UPT, UPT, UR18, UR16, URZ ;  /* 0x00000010120f7290 */ /* 0x000fe2000fffe0ff */
[----:B-----5:R-:W-:Y:S02]  /*4ef0*/  FFMA R24, R4, R24, R25 ;  /* 0x0000001804187223 */ /* 0x020fe40000000019 */
[----:B------:R-:W2:Y:S02]  /*4f00*/  LDS R25, [R21+UR18+0x240] ;  /* 0x0002401215197984 */ /* 0x000ea40008000800 */
[----:B0-----:R-:W-:-:S04]  /*4f10*/  FFMA R27, R5, R26, R24 ;  /* 0x0000001a051b7223 */ /* 0x001fc80000000018 */
[----:B------:R-:W0:Y:S01]  /*4f20*/  LDS R24, [R21+UR15+0x240] ;  /* 0x0002400f15187984 */ /* 0x000e220008000800 */
[----:B------:R-:W-:-:S04]  /*4f30*/  UIADD3 UR15, UPT, UPT, UR15, UR16, URZ ;  /* 0x000000100f0f7290 */ /* 0x000fc8000fffe0ff */
[----:B------:R-:W-:-:S04]  /*4f40*/  UIADD3 UR17, UPT, UPT, UR15, UR16, URZ ;  /* 0x000000100f117290 */ /* 0x000fc8000fffe0ff */
[----:B------:R-:W-:Y:S01]  /*4f50*/  UIADD3 UR18, UPT, UPT, UR17, UR16, URZ ;  /* 0x0000001011127290 */ /* 0x000fe2000fffe0ff */
[----:B-1----:R-:W-:-:S04]  /*4f60*/  FFMA R26, R6, R23, R27 ;  /* 0x00000017061a7223 */ /* 0x002fc8000000001b */
[----:B------:R-:W-:Y:S01]  /*4f70*/  LDS R27, [R21+UR17+0x240] ;  /* 0x00024011151b7984 */ /* 0x000fe20008000800 */
[----:B------:R-:W-:-:S04]  /*4f80*/  FFMA R31, R7, R31, R26 ;  /* 0x0000001f071f7223 */ /* 0x000fc8000000001a */
[----:B--2---:R-:W-:Y:S02]  /*4f90*/  FFMA R26, R8, R25, R31 ;  /* 0x00000019081a7223 */ /* 0x004fe4000000001f */
[----:B------:R-:W1:Y:S01]  /*4fa0*/  LDS R25, [R21+UR15+0x240] ;  /* 0x0002400f15197984 */ /* 0x000e620008000800 */
[----:B------:R-:W-:Y:S01]  /*4fb0*/  UIADD3 UR15, UPT, UPT, UR18, UR16, URZ ;  /* 0x00000010120f7290 */ /* 0x000fe2000fffe0ff */
[----:B0-----:R-:W-:Y:S02]  /*4fc0*/  FFMA R23, R9, R24, R26 ;  /* 0x0000001809177223 */ /* 0x001fe4000000001a */
[----:B------:R-:W0:Y:S06]  /*4fd0*/  LDS R31, [R21+UR18+0x240] ;  /* 0x00024012151f7984 */ /* 0x000e2c0008000800 */
[----:B------:R-:W2:Y:S01]  /*4fe0*/  LDS R24, [R21+UR15+0x240] ;  /* 0x0002400f15187984 */ /* 0x000ea20008000800 */
[----:B------:R-:W-:-:S04]  /*4ff0*/  UIADD3 UR15, UPT, UPT, UR15, UR16, URZ ;  /* 0x000000100f0f7290 */ /* 0x000fc8000fffe0ff */
[----:B------:R-:W-:-:S04]  /*5000*/  UIADD3 UR17, UPT, UPT, UR15, UR16, URZ ;  /* 0x000000100f117290 */ /* 0x000fc8000fffe0ff */
[----:B------:R-:W-:-:S04]  /*5010*/  UIADD3 UR18, UPT, UPT, UR17, UR16, URZ ;  /* 0x0000001011127290 */ /* 0x000fc8000fffe0ff */
[----:B------:R-:W-:Y:S01]  /*5020*/  UIADD3 UR26, UPT, UPT, UR18, UR16, URZ ;  /* 0x00000010121a7290 */ /* 0x000fe2000fffe0ff */
[----:B-1----:R-:W-:-:S08]  /*5030*/  FFMA R26, R10, R25, R23 ;  /* 0x000000190a1a7223 */ /* 0x002fd00000000017 */
[----:B------:R-:W-:Y:S01]  /*5040*/  LDS R23, [R21+UR26+0x240] ;  /* 0x0002401a15177984 */ /* 0x000fe20008000800 */
[----:B------:R-:W-:-:S04]  /*5050*/  FFMA R27, R11, R27, R26 ;  /* 0x0000001b0b1b7223 */ /* 0x000fc8000000001a */
[----:B0-----:R-:W-:Y:S02]  /*5060*/  FFMA R26, R12, R31, R27 ;  /* 0x0000001f0c1a7223 */ /* 0x001fe4000000001b */
[----:B------:R-:W0:Y:S01]  /*5070*/  LDS R27, [R21+UR15+0x240] ;  /* 0x0002400f151b7984 */ /* 0x000e220008000800 */
[----:B------:R-:W-:Y:S01]  /*5080*/  UIADD3 UR15, UPT, UPT, UR26, UR16, URZ ;  /* 0x000000101a0f7290 */ /* 0x000fe2000fffe0ff */
[----:B--2---:R-:W-:Y:S02]  /*5090*/  FFMA R24, R13, R24, R26 ;  /* 0x000000180d187223 */ /* 0x004fe4000000001a */
[----:B------:R-:W1:Y:S04]  /*50a0*/  LDS R26, [R21+UR17+0x240] ;  /* 0x00024011151a7984 */ /* 0x000e680008000800 */
[----:B------:R-:W2:Y:S04]  /*50b0*/  LDS R31, [R21+UR18+0x240] ;  /* 0x00024012151f7984 */ /* 0x000ea80008000800 */
[----:B------:R-:W4:Y:S01]  /*50c0*/  LDS R25, [R21+UR15+0x240] ;  /* 0x0002400f15197984 */ /* 0x000f220008000800 */
[----:B0-----:R-:W-:-:S04]  /*50d0*/  FFMA R27, R15, R27, R24 ;  /* 0x0000001b0f1b7223 */ /* 0x001fc80000000018 */
[----:B-1----:R-:W-:-:S04]  /*50e0*/  FFMA R26, R18, R26, R27 ;  /* 0x0000001a121a7223 */ /* 0x002fc8000000001b */
[----:B--2---:R-:W-:-:S04]  /*50f0*/  FFMA R31, R19, R31, R26 ;  /* 0x0000001f131f7223 */ /* 0x004fc8000000001a */
[----:B------:R-:W-:-:S04]  /*5100*/  FFMA R23, R14, R23, R31 ;  /* 0x000000170e177223 */ /* 0x000fc8000000001f */
[----:B----4-:R-:W-:-:S04]  /*5110*/  FFMA R23, R20, R25, R23 ;  /* 0x0000001914177223 */ /* 0x010fc80000000017 */
[----:B---3--:R-:W-:-:S05]  /*5120*/  FFMA R17, R22, R17, R23 ;  /* 0x0000001116117223 */ /* 0x008fca0000000017 */
[----:B------:R3:W-:Y:S01]  /*5130*/  STL [UR27], R17 ;  /* 0x00000011ff007987 */ /* 0x0007e2000810081b */
[----:B------:R-:W-:Y:S05]  /*5140*/  BRA.U UP0, `(.L_x_33) ;  /* 0xfffffffd001c7547 */ /* 0x000fea000b83ffff */
.L_x_32:
[----:B------:R-:W4:Y:S01]  /*5150*/  LDCU UR5, c[0x0][0x3a0] ;  /* 0x00007400ff0577ac */ /* 0x000f220008000800 */
[----:B------:R-:W-:Y:S01]  /*5160*/  MOV R31, R36 ;  /* 0x00000024001f7202 */ /* 0x000fe20000000f00 */
[----:B------:R-:W-:-:S04]  /*5170*/  UIADD3 UR4, UPT, UPT, UR4, 0x10, URZ ;  /* 0x0000001004047890 */ /* 0x000fc8000fffe0ff */
[----:B----4-:R-:W-:Y:S01]  /*5180*/  UISETP.GE.AND UP0, UPT, UR4, UR5, UPT ;  /* 0x000000050400728c */ /* 0x010fe2000bf06270 */
[----:B------:R-:W-:Y:S08]  /*5190*/  BAR.SYNC.DEFER_BLOCKING 0x0 ;  /* 0x0000000000007b1d */ /* 0x000ff00000010000 */
[----:B------:R-:W-:Y:S05]  /*51a0*/  BRA.U !UP0, `(.L_x_37) ;  /* 0xffffffc508587547 */ /* 0x000fea000b83ffff */
.L_x_11:
[----:B------:R-:W4:Y:S02]  /*51b0*/  LDCU UR5, c[0x0][0x3a4] ;  /* 0x00007480ff0577ac */ /* 0x000f240008000800 */
[----:B----4-:R-:W-:-:S09]  /*51c0*/  UISETP.GE.AND UP0, UPT, UR5, 0x1, UPT ;  /* 0x000000010500788c */ /* 0x010fd2000bf06270 */
[----:B------:R-:W-:Y:S05]  /*51d0*/  BRA.U !UP0, `(.L_x_38) ;  /* 0x0000001d08d47547 */ /* 0x000fea000b800000 */
[----:B------:R-:W-:Y:S02]  /*51e0*/  UIADD3 UR4, UPT, UPT, UR5, -0x1, URZ ;  /* 0xffffffff05047890 */ /* 0x000fe4000fffe0ff */
[----:B-1----:R-:W-:Y:S01]  /*51f0*/  IMAD R2, R34, UR5, R34 ;  /* 0x0000000522027c24 */ /* 0x002fe2000f8e0222 */
[----:B------:R-:W-:Y:S02]  /*5200*/  ULOP3.LUT UR15, UR5, 0xf, URZ, 0xc0, !UPT ;  /* 0x0000000f050f7892 */ /* 0x000fe4000f8ec0ff */
[----:B------:R-:W-:-:S03]  /*5210*/  UISETP.GE.U32.AND UP0, UPT, UR4, 0xf, UPT ;  /* 0x0000000f0400788c */ /* 0x000fc6000bf06070 */
[----:B------:R-:W-:-:S06]  /*5220*/  UMOV UR4, URZ ;  /* 0x000000ff00047c82 */ /* 0x000fcc0008000000 */
[----:B------:R-:W-:Y:S05]  /*5230*/  BRA.U !UP0, `(.L_x_39) ;  /* 0x0000000d08f47547 */ /* 0x000fea000b800000 */
[----:B------:R-:W1:Y:S01]  /*5240*/  S2UR UR11, SR_CgaCtaId ;  /* 0x00000000000b79c3 */ /* 0x000e620000008800 */
[----:B------:R-:W-:Y:S01]  /*5250*/  UMOV UR4, 0x400 ;  /* 0x0000040000047882 */ /* 0x000fe20000000000 */
[----:B------:R-:W-:Y:S01]  /*5260*/  VIADD R9, R1, 0x20 ;  /* 0x0000002001097836 */ /* 0x000fe20000000000 */
[----:B-1----:R-:W-:Y:S02]  /*5270*/  ULEA UR11, UR11, UR4, 0x18 ;  /* 0x000000040b0b7291 */ /* 0x002fe4000f8ec0ff */
[----:B------:R-:W-:-:S04]  /*5280*/  ULOP3.LUT UR4, UR5, 0x7ffffff0, URZ, 0xc0, !UPT ;  /* 0x7ffffff005047892 */ /* 0x000fc8000f8ec0ff */
[----:B------:R-:W-:Y:S01]  /*5290*/  LEA R8, R2, UR11, 0x2 ;  /* 0x0000000b02087c11 */ /* 0x000fe2000f8e10ff */
[----:B------:R-:W-:-:S03]  /*52a0*/  UIADD3 UR5, UPT, UPT, -UR4, URZ, URZ ;  /* 0x000000ff04057290 */ /* 0x000fc6000fffe1ff */
[----:B------:R-:W-:-:S09]  /*52b0*/  IADD3 R8, PT, PT, R8, 0x20, RZ ;  /* 0x0000002008087810 */ /* 0x000fd20007ffe0ff */
.L_x_72:
[----:B------:R-:W4:Y:S01]  /*52c0*/  LDL.128 R4, [R9+-0x20] ;  /* 0xffffe00009047983 */ /* 0x000f220000100c00 */
[----:B------:R-:W2:Y:S01]  /*52d0*/  MUFU.RCP R0, R33 ;  /* 0x0000002100007308 */ /* 0x000ea20000001000 */
[----:B------:R-:W-:Y:S01]  /*52e0*/  UIADD3 UR5, UPT, UPT, UR5, 0x10, URZ ;  /* 0x0000001005057890 */ /* 0x000fe2000fffe0ff */
[----:B------:R-:W-:Y:S03]  /*52f0*/  BSSY.RECONVERGENT B2, `(.L_x_40) ;  /* 0x000000c000027945 */ /* 0x000fe60003800200 */
[----:B------:R-:W-:Y:S01]  /*5300*/  UISETP.NE.AND UP0, UPT, UR5, URZ, UPT ;  /* 0x000000ff0500728c */ /* 0x000fe2000bf05270 */
[----:B--2---:R-:W-:-:S04]  /*5310*/  FFMA R3, R0, -R33, 1 ;  /* 0x3f80000000037423 */ /* 0x004fc80000000821 */
[----:B------:R-:W-:Y:S01]  /*5320*/  FFMA R3, R0, R3, R0 ;  /* 0x0000000300037223 */ /* 0x000fe20000000000 */
[----:B----4-:R-:W1:Y:S03]  /*5330*/  FCHK P0, R4, R33 ;  /* 0x0000002104007302 */ /* 0x010e660000000000 */
[----:B------:R-:W-:-:S04]  /*5340*/  FFMA R0, R4, R3, RZ ;  /* 0x0000000304007223 */ /* 0x000fc800000000ff */
[----:B------:R-:W-:-:S04]  /*5350*/  FFMA R10, R0, -R33, R4 ;  /* 0x80000021000a7223 */ /* 0x000fc80000000004 */
[----:B------:R-:W-:Y:S01]  /*5360*/  FFMA R3, R3, R10, R0 ;  /* 0x0000000a03037223 */ /* 0x000fe20000000000 */
[----:B-1----:R-:W-:Y:S06]  /*5370*/  @!P0 BRA `(.L_x_41) ;  /* 0x00000000000c8947 */ /* 0x002fec0003800000 */
[----:B------:R-:W-:-:S07]  /*5380*/  MOV R10, 0x53a0 ;  /* 0x000053a0000a7802 */ /* 0x000fce0000000f00 */
[----:B0--3--:R-:W-:Y:S05]  /*5390*/  CALL.REL.NOINC `($__internal_2_$__cuda_sm3x_div_rn_noftz_f32_slowpath) ;  /* 0x0000002c00f87944 */ /* 0x009fea0003c00000 */
[----:B------:R-:W-:-:S07]  /*53a0*/  MOV R3, R4 ;  /* 0x0000000400037202 */ /* 0x000fce0000000f00 */
.L_x_41:
[----:B------:R-:W-:Y:S05]  /*53b0*/  BSYNC.RECONVERGENT B2 ;  /* 0x0000000000027941 */ /* 0x000fea0003800200 */
.L_x_40:
[----:B------:R-:W1:Y:S01]  /*53c0*/  MUFU.RCP R0, R33 ;  /* 0x0000002100007308 */ /* 0x000e620000001000 */
[----:B------:R2:W-:Y:S01]  /*53d0*/  STS [R8+-0x20], R3 ;  /* 0xffffe00308007388 */ /* 0x0005e20000000800 */
[----:B------:R-:W-:Y:S06]  /*53e0*/  BSSY.RECONVERGENT B2, `(.L_x_42) ;  /* 0x000000c000027945 */ /* 0x000fec0003800200 */
[----:B------:R-:W4:Y:S01]  /*53f0*/  FCHK P0, R5, R33 ;  /* 0x0000002105007302 */ /* 0x000f220000000000 */
[----:B-1----:R-:W-:-:S04]  /*5400*/  FFMA R11, R0, -R33, 1 ;  /* 0x3f800000000b7423 */ /* 0x002fc80000000821 */
[----:B------:R-:W-:-:S04]  /*5410*/  FFMA R13, R0, R11, R0 ;  /* 0x0000000b000d7223 */ /* 0x000fc80000000000 */
[----:B------:R-:W-:-:S04]  /*5420*/  FFMA R0, R5, R13, RZ ;  /* 0x0000000d05007223 */ /* 0x000fc800000000ff */
[----:B------:R-:W-:-:S04]  /*5430*/  FFMA R11, R0, -R33, R5 ;  /* 0x80000021000b7223 */ /* 0x000fc80000000005 */
[----:B------:R-:W-:Y:S01]  /*5440*/  FFMA R11, R13, R11, R0 ;  /* 0x0000000b0d0b7223 */ /* 0x000fe20000000000 */
[----:B--2-4-:R-:W-:Y:S06]  /*5450*/  @!P0 BRA `(.L_x_43) ;  /* 0x0000000000108947 */ /* 0x014fec0003800000 */
[----:B------:R-:W-:Y:S01]  /*5460*/  IMAD.MOV.U32 R4, RZ, RZ, R5 ;  /* 0x000000ffff047224 */ /* 0x000fe200078e0005 */
[----:B------:R-:W-:-:S07]  /*5470*/  MOV R10, 0x5490 ;  /* 0x00005490000a7802 */ /* 0x000fce0000000f00 */
[----:B0--3--:R-:W-:Y:S05]  /*5480*/  CALL.REL.NOINC `($__internal_2_$__cuda_sm3x_div_rn_noftz_f32_slowpath) ;  /* 0x0000002c00bc7944 */ /* 0x009fea0003c00000 */
[----:B------:R-:W-:-:S07]  /*5490*/  MOV R11, R4 ;  /* 0x00000004000b7202 */ /* 0x000fce0000000f00 */
.L_x_43:
[----:B------:R-:W-:Y:S05]  /*54a0*/  BSYNC.RECONVERGENT B2 ;  /* 0x0000000000027941 */ /* 0x000fea0003800200 */
.L_x_42:
        /* <DEDUP_REMOVED lines=10> */
[----:B------:R-:W-:Y:S02]  /*5550*/  MOV R4, R6 ;  /* 0x0000000600047202 */ /* 0x000fe40000000f00 */
[----:B------:R-:W-:-:S07]  /*5560*/  MOV R10, 0x5580 ;  /* 0x00005580000a7802 */ /* 0x000fce0000000f00 */
[----:B0--3--:R-:W-:Y:S05]  /*5570*/  CALL.REL.NOINC `($__internal_2_$__cuda_sm3x_div_rn_noftz_f32_slowpath) ;  /* 0x0000002c00807944 */ /* 0x009fea0003c00000 */
[----:B------:R-:W-:-:S07]  /*5580*/  IMAD.MOV.U32 R3, RZ, RZ, R4 ;  /* 0x000000ffff037224 */ /* 0x000fce00078e0004 */
.L_x_45:
[----:B------:R-:W-:Y:S05]  /*5590*/  BSYNC.RECONVERGENT B2 ;  /* 0x0000000000027941 */ /* 0x000fea0003800200 */
.L_x_44:
        /* <DEDUP_REMOVED lines=13> */
[----:B------:R-:W-:-:S07]  /*5670*/  MOV R11, R4 ;  /* 0x00000004000b7202 */ /* 0x000fce0000000f00 */
.L_x_47:
[----:B------:R-:W-:Y:S05]  /*5680*/  BSYNC.RECONVERGENT B2 ;  /* 0x0000000000027941 */ /* 0x000fea0003800200 */
.L_x_46:
[----:B------:R-:W2:Y:S01]  /*5690*/  LDL.128 R4, [R9+-0x10] ;  /* 0xfffff00009047983 */ /* 0x000ea20000100c00 */
[----:B------:R-:W1:Y:S01]  /*56a0*/  MUFU.RCP R0, R33 ;  /* 0x0000002100007308 */ /* 0x000e620000001000 */
[----:B------:R-:W-:Y:S02]  /*56b0*/  BSSY.RECONVERGENT B2, `(.L_x_48) ;  /* 0x000000c000027945 */ /* 0x000fe40003800200 */
[----:B------:R4:W-:Y:S01]  /*56c0*/  STS [R8+-0x14], R11 ;  /* 0xffffec0b08007388 */ /* 0x0009e20000000800 */
[----:B-1----:R-:W-:-:S04]  /*56d0*/  FFMA R3, R0, -R33, 1 ;  /* 0x3f80000000037423 */ /* 0x002fc80000000821 */
[----:B------:R-:W-:Y:S01]  /*56e0*/  FFMA R3, R0, R3, R0 ;  /* 0x0000000300037223 */ /* 0x000fe20000000000 */
[----:B--2---:R-:W1:Y:S03]  /*56f0*/  FCHK P0, R4, R33 ;  /* 0x0000002104007302 */ /* 0x004e660000000000 */
[----:B------:R-:W-:-:S04]  /*5700*/  FFMA R13, R3, R4, RZ ;  /* 0x00000004030d7223 */ /* 0x000fc800000000ff */
[----:B------:R-:W-:-:S04]  /*5710*/  FFMA R0, R13, -R33, R4 ;  /* 0x800000210d007223 */ /* 0x000fc80000000004 */
[----:B------:R-:W-:Y:S01]  /*5720*/  FFMA R3, R3, R0, R13 ;  /* 0x0000000003037223 */ /* 0x000fe2000000000d */
[----:B-1--4-:R-:W-:Y:S06]  /*5730*/  @!P0 BRA `(.L_x_49) ;  /* 0x00000000000c8947 */ /* 0x012fec0003800000 */
[----:B------:R-:W-:-:S07]  /*5740*/  MOV R10, 0x5760 ;  /* 0x00005760000a7802 */ /* 0x000fce0000000f00 */
[----:B0--3--:R-:W-:Y:S05]  /*5750*/  CALL.REL.NOINC `($__internal_2_$__cuda_sm3x_div_rn_noftz_f32_slowpath) ;  /* 0x0000002c00087944 */ /* 0x009fea0003c00000 */
[----:B------:R-:W-:-:S07]  /*5760*/  IMAD.MOV.U32 R3, RZ, RZ, R4 ;  /* 0x000000ffff037224 */ /* 0x000fce00078e0004 */
.L_x_49:
[----:B------:R-:W-:Y:S05]  /*5770*/  BSYNC.RECONVERGENT B2 ;  /* 0x0000000000027941 */ /* 0x000fea0003800200 */
.L_x_48:
        /* <DEDUP_REMOVED lines=14> */
.L_x_51:
[----:B------:R-:W-:Y:S05]  /*5860*/  BSYNC.RECONVERGENT B2 ;  /* 0x0000000000027941 */ /* 0x000fea0003800200 */
.L_x_50:
        /* <DEDUP_REMOVED lines=14> */
.L_x_53:
[----:B------:R-:W-:Y:S05]  /*5950*/  BSYNC.RECONVERGENT B2 ;  /* 0x0000000000027941 */ /* 0x000fea0003800200 */
.L_x_52:
        /* <DEDUP_REMOVED lines=14> */
.L_x_55:
[----:B------:R-:W-:Y:S05]  /*5a40*/  BSYNC.RECONVERGENT B2 ;  /* 0x0000000000027941 */ /* 0x000fea0003800200 */
.L_x_54:
[----:B------:R-:W2:Y:S01]  /*5a50*/  LDL.128 R4, [R9] ;  /* 0x0000000009047983 */ /* 0x000ea20000100c00 */
        /* <DEDUP_REMOVED lines=12> */
[----:B------:R-:W-:-:S07]  /*5b20*/  MOV R3, R4 ;  /* 0x0000000400037202 */ /* 0x000fce0000000f00 */
.L_x_57:
[----:B------:R-:W-:Y:S05]  /*5b30*/  BSYNC.RECONVERGENT B2 ;  /* 0x0000000000027941 */ /* 0x000fea0003800200 */
.L_x_56:
[----:B------:R-:W1:Y:S01]  /*5b40*/  MUFU.RCP R0, R33 ;  /* 0x0000002100007308 */ /* 0x000e620000001000 */
[----:B------:R2:W-:Y:S01]  /*5b50*/  STS [R8], R3 ;  /* 0x0000000308007388 */ /* 0x0005e20000000800 */
        /* <DEDUP_REMOVED lines=12> */
.L_x_59:
[----:B------:R-:W-:Y:S05]  /*5c20*/  BSYNC.RECONVERGENT B2 ;  /* 0x0000000000027941 */ /* 0x000fea0003800200 */
.L_x_58:
[----:B------:R-:W1:Y:S01]  /*5c30*/  MUFU.RCP R0, R33 ;  /* 0x0000002100007308 */ /* 0x000e620000001000 */
[----:B------:R2:W-:Y:S01]  /*5c40*/  STS [R8+0x4], R11 ;  /* 0x0000040b08007388 */ /* 0x0005e20000000800 */
        /* <DEDUP_REMOVED lines=12> */
.L_x_61:
[----:B------:R-:W-:Y:S05]  /*5d10*/  BSYNC.RECONVERGENT B2 ;  /* 0x0000000000027941 */ /* 0x000fea0003800200 */
.L_x_60:
        /* <DEDUP_REMOVED lines=14> */
.L_x_63:
[----:B------:R-:W-:Y:S05]  /*5e00*/  BSYNC.RECONVERGENT B2 ;  /* 0x0000000000027941 */ /* 0x000fea0003800200 */
.L_x_62:
[----:B------:R-:W2:Y:S01]  /*5e10*/  LDL.128 R4, [R9+0x10] ;  /* 0x0000100009047983 */ /* 0x000ea20000100c00 */
[----:B------:R-:W1:Y:S01]  /*5e20*/  MUFU.RCP R0, R33 ;  /* 0x0000002100007308 */ /* 0x000e620000001000 */
[----:B------:R-:W-:Y:S02]  /*5e30*/  BSSY.RECONVERGENT B2, `(.L_x_64) ;  /* 0x000000c000027945 */ /* 0x000fe40003800200 */
[----:B------:R4:W-:Y:S01]  /*5e40*/  STS [R8+0xc], R11 ;  /* 0x00000c0b08007388 */ /* 0x0009e20000000800 */
        /* <DEDUP_REMOVED lines=10> */
.L_x_65:
[----:B------:R-:W-:Y:S05]  /*5ef0*/  BSYNC.RECONVERGENT B2 ;  /* 0x0000000000027941 */ /* 0x000fea0003800200 */
.L_x_64:
        /* <DEDUP_REMOVED lines=14> */
.L_x_67:
[----:B------:R-:W-:Y:S05]  /*5fe0*/  BSYNC.RECONVERGENT B2 ;  /* 0x0000000000027941 */ /* 0x000fea0003800200 */
.L_x_66:
        /* <DEDUP_REMOVED lines=14> */
.L_x_69:
[----:B------:R-:W-:Y:S05]  /*60d0*/  BSYNC.RECONVERGENT B2 ;  /* 0x0000000000027941 */ /* 0x000fea0003800200 */
.L_x_68:
        /* <DEDUP_REMOVED lines=14> */
.L_x_71:
[----:B------:R-:W-:Y:S05]  /*61c0*/  BSYNC.RECONVERGENT B2 ;  /* 0x0000000000027941 */ /* 0x000fea0003800200 */
.L_x_70:
[----:B------:R1:W-:Y:S01]  /*61d0*/  STS [R8+0x1c], R5 ;  /* 0x00001c0508007388 */ /* 0x0003e20000000800 */
[----:B------:R-:W-:Y:S01]  /*61e0*/  VIADD R9, R9, 0x40 ;  /* 0x0000004009097836 */ /* 0x000fe20000000000 */
[----:B-1----:R-:W-:Y:S01]  /*61f0*/  IADD3 R8, PT, PT, R8, 0x40, RZ ;  /* 0x0000004008087810 */ /* 0x002fe20007ffe0ff */
[----:B------:R-:W-:Y:S06]  /*6200*/  BRA.U UP0, `(.L_x_72) ;  /* 0xfffffff1002c7547 */ /* 0x000fec000b83ffff */
.L_x_39:
[----:B------:R-:W-:-:S09]  /*6210*/  UISETP.NE.AND UP0, UPT, UR15, URZ, UPT ;  /* 0x000000ff0f00728c */ /* 0x000fd2000bf05270 */
[----:B------:R-:W-:Y:S05]  /*6220*/  BRA.U !UP0, `(.L_x_38) ;  /* 0x0000000d08c07547 */ /* 0x000fea000b800000 */
[----:B------:R-:W1:Y:S01]  /*6230*/  LDCU UR5, c[0x0][0x3a4] ;  /* 0x00007480ff0577ac */ /* 0x000e620008000800 */
[----:B------:R-:W-:Y:S02]  /*6240*/  UISETP.GE.U32.AND UP0, UPT, UR15, 0x8, UPT ;  /* 0x000000080f00788c */ /* 0x000fe4000bf06070 */
[----:B-1----:R-:W-:-:S07]  /*6250*/  ULOP3.LUT UR5, UR5, 0x7, URZ, 0xc0, !UPT ;  /* 0x0000000705057892 */ /* 0x002fce000f8ec0ff */
[----:B------:R-:W-:Y:S05]  /*6260*/  BRA.U !UP0, `(.L_x_73) ;  /* 0x00000009080c7547 */ /* 0x000fea000b800000 */
[----:B------:R-:W-:-:S09]  /*6270*/  ULEA UR13, UR4, UR22, 0x2 ;  /* 0x00000016040d7291 */ /* 0x000fd2000f8e10ff */
[----:B------:R-:W4:Y:S01]  /*6280*/  LDL R6, [UR13] ;  /* 0x0000000dff067983 */ /* 0x000f220008100800 */
[----:B------:R-:W2:Y:S01]  /*6290*/  MUFU.RCP R0, R33 ;  /* 0x0000002100007308 */ /* 0x000ea20000001000 */
[----:B------:R-:W-:Y:S01]  /*62a0*/  BSSY.RECONVERGENT B2, `(.L_x_74) ;  /* 0x000000b000027945 */ /* 0x000fe20003800200 */
[----:B--2---:R-:W-:-:S04]  /*62b0*/  FFMA R3, R0, -R33, 1 ;  /* 0x3f80000000037423 */ /* 0x004fc80000000821 */
[----:B------:R-:W-:Y:S02]  /*62c0*/  FFMA R0, R0, R3, R0 ;  /* 0x0000000300007223 */ /* 0x000fe40000000000 */
[----:B----4-:R-:W1:Y:S02]  /*62d0*/  FCHK P0, R6, R33 ;  /* 0x0000002106007302 */ /* 0x010e640000000000 */
[----:B------:R-:W-:-:S04]  /*62e0*/  FFMA R3, R0, R6, RZ ;  /* 0x0000000600037223 */ /* 0x000fc800000000ff */
[----:B------:R-:W-:-:S04]  /*62f0*/  FFMA R4, R3, -R33, R6 ;  /* 0x8000002103047223 */ /* 0x000fc80000000006 */
[----:B------:R-:W-:Y:S01]  /*6300*/  FFMA R4, R0, R4, R3 ;  /* 0x0000000400047223 */ /* 0x000fe20000000003 */
[----:B-1----:R-:W-:Y:S06]  /*6310*/  @!P0 BRA `(.L_x_75) ;  /* 0x00000000000c8947 */ /* 0x002fec0003800000 */
[----:B------:R-:W-:Y:S02]  /*6320*/  MOV R4, R6 ;  /* 0x0000000600047202 */ /* 0x000fe40000000f00 */
[----:B------:R-:W-:-:S07]  /*6330*/  MOV R10, 0x6350 ;  /* 0x00006350000a7802 */ /* 0x000fce0000000f00 */
[----:B0--3--:R-:W-:Y:S05]  /*6340*/  CALL.REL.NOINC `($__internal_2_$__cuda_sm3x_div_rn_noftz_f32_slowpath) ;  /* 0x00000020000c7944 */ /* 0x009fea0003c00000 */
.L_x_75:
[----:B------:R-:W-:Y:S05]  /*6350*/  BSYNC.RECONVERGENT B2 ;  /* 0x0000000000027941 */ /* 0x000fea0003800200 */
.L_x_74:
[----:B------:R-:W2:Y:S01]  /*6360*/  LDL R8, [UR13+0x4] ;  /* 0x0000040dff087983 */ /* 0x000ea20008100800 */
[----:B------:R-:W1:Y:S01]  /*6370*/  S2UR UR12, SR_CgaCtaId ;  /* 0x00000000000c79c3 */ /* 0x000e620000008800 */
[----:B------:R-:W4:Y:S01]  /*6380*/  MUFU.RCP R0, R33 ;  /* 0x0000002100007308 */ /* 0x000f220000001000 */
[----:B------:R-:W-:Y:S01]  /*6390*/  UMOV UR11, 0x400 ;  /* 0x00000400000b7882 */ /* 0x000fe20000000000 */
[----:B------:R-:W-:Y:S01]  /*63a0*/  VIADD R3, R2, UR4 ;  /* 0x0000000402037c36 */ /* 0x000fe20008000000 */
[----:B------:R-:W-:Y:S01]  /*63b0*/  BSSY.RECONVERGENT B2, `(.L_x_76) ;  /* 0x000000f000027945 */ /* 0x000fe20003800200 */
[----:B----4-:R-:W-:-:S04]  /*63c0*/  FFMA R5, R0, -R33, 1 ;  /* 0x3f80000000057423 */ /* 0x010fc80000000821 */
[----:B------:R-:W-:Y:S01]  /*63d0*/  FFMA R0, R0, R5, R0 ;  /* 0x0000000500007223 */ /* 0x000fe20000000000 */
[----:B-1----:R-:W-:-:S06]  /*63e0*/  ULEA UR11, UR12, UR11, 0x18 ;  /* 0x0000000b0c0b7291 */ /* 0x002fcc000f8ec0ff */
[----:B------:R-:W-:-:S05]  /*63f0*/  LEA R3, R3, UR11, 0x2 ;  /* 0x0000000b03037c11 */ /* 0x000fca000f8e10ff */
[----:B------:R1:W-:Y:S01]  /*6400*/  STS [R3], R4 ;  /* 0x0000000403007388 */ /* 0x0003e20000000800 */
[----:B--2---:R-:W2:Y:S01]  /*6410*/  FCHK P0, R8, R33 ;  /* 0x0000002108007302 */ /* 0x004ea20000000000 */
[----:B------:R-:W-:-:S04]  /*6420*/  FFMA R5, R0, R8, RZ ;  /* 0x0000000800057223 */ /* 0x000fc800000000ff */
[----:B------:R-:W-:-:S04]  /*6430*/  FFMA R6, R5, -R33, R8 ;  /* 0x8000002105067223 */ /* 0x000fc80000000008 */
[----:B------:R-:W-:Y:S01]  /*6440*/  FFMA R6, R0, R6, R5 ;  /* 0x0000000600067223 */ /* 0x000fe20000000005 */
[----:B-12---:R-:W-:Y:S06]  /*6450*/  @!P0 BRA `(.L_x_77) ;  /* 0x0000000000108947 */ /* 0x006fec0003800000 */
[----:B------:R-:W-:Y:S02]  /*6460*/  MOV R4, R8 ;  /* 0x0000000800047202 */ /* 0x000fe40000000f00 */
[----:B------:R-:W-:-:S07]  /*6470*/  MOV R10, 0x6490 ;  /* 0x00006490000a7802 */ /* 0x000fce0000000f00 */
[----:B0--3--:R-:W-:Y:S05]  /*6480*/  CALL.REL.NOINC `($__internal_2_$__cuda_sm3x_div_rn_noftz_f32_slowpath) ;  /* 0x0000001c00bc7944 */ /* 0x009fea0003c00000 */
[----:B------:R-:W-:-:S07]  /*6490*/  MOV R6, R4 ;  /* 0x0000000400067202 */ /* 0x000fce0000000f00 */
.L_x_77:
[----:B------:R-:W-:Y:S05]  /*64a0*/  BSYNC.RECONVERGENT B2 ;  /* 0x0000000000027941 */ /* 0x000fea0003800200 */
.L_x_76:
[----:B------:R-:W2:Y:S01]  /*64b0*/  LDL R7, [UR13+0x8] ;  /* 0x0000080dff077983 */ /* 0x000ea20008100800 */
        /* <DEDUP_REMOVED lines=10> */
[----:B------:R-:W-:Y:S01]  /*6560*/  IMAD.MOV.U32 R4, RZ, RZ, R7 ;  /* 0x000000ffff047224 */ /* 0x000fe200078e0007 */
[----:B------:R-:W-:-:S07]  /*6570*/  MOV R10, 0x6590 ;  /* 0x00006590000a7802 */ /* 0x000fce0000000f00 */
[----:B0--3--:R-:W-:Y:S05]  /*6580*/  CALL.REL.NOINC `($__internal_2_$__cuda_sm3x_div_rn_noftz_f32_slowpath) ;  /* 0x0000001c007c7944 */ /* 0x009fea0003c00000 */
.L_x_79:
[----:B------:R-:W-:Y:S05]  /*6590*/  BSYNC.RECONVERGENT B2 ;  /* 0x0000000000027941 */ /* 0x000fea0003800200 */
.L_x_78:
        /* <DEDUP_REMOVED lines=11> */
[----:B------:R-:W-:Y:S02]  /*6650*/  MOV R4, R8 ;  /* 0x0000000800047202 */ /* 0x000fe40000000f00 */
[----:B------:R-:W-:-:S07]  /*6660*/  MOV R10, 0x6680 ;  /* 0x00006680000a7802 */ /* 0x000fce0000000f00 */
[----:B0--3--:R-:W-:Y:S05]  /*6670*/  CALL.REL.NOINC `($__internal_2_$__cuda_sm3x_div_rn_noftz_f32_slowpath) ;  /* 0x0000001c00407944 */ /* 0x009fea0003c00000 */
[----:B------:R-:W-:-:S07]  /*6680*/  MOV R6, R4 ;  /* 0x0000000400067202 */ /* 0x000fce0000000f00 */
.L_x_81:
[----:B------:R-:W-:Y:S05]  /*6690*/  BSYNC.RECONVERGENT B2 ;  /* 0x0000000000027941 */ /* 0x000fea0003800200 */
.L_x_80:
        /* <DEDUP_REMOVED lines=14> */
.L_x_83:
[----:B------:R-:W-:Y:S05]  /*6780*/  BSYNC.RECONVERGENT B2 ;  /* 0x0000000000027941 */ /* 0x000fea0003800200 */
.L_x_82:
        /* <DEDUP_REMOVED lines=15> */
.L_x_85:
[----:B------:R-:W-:Y:S05]  /*6880*/  BSYNC.RECONVERGENT B2 ;  /* 0x0000000000027941 */ /* 0x000fea0003800200 */
.L_x_84:
        /* <DEDUP_REMOVED lines=14> */
.L_x_87:
[----:B------:R-:W-:Y:S05]  /*6970*/  BSYNC.RECONVERGENT B2 ;  /* 0x0000000000027941 */ /* 0x000fea0003800200 */
.L_x_86:
        /* <DEDUP_REMOVED lines=15> */
.L_x_89:
[----:B------:R-:W-:Y:S05]  /*6a70*/  BSYNC.RECONVERGENT B2 ;  /* 0x0000000000027941 */ /* 0x000fea0003800200 */
.L_x_88:
[----:B------:R1:W-:Y:S01]  /*6a80*/  STS [R3+0x1c], R0 ;  /* 0x00001c0003007388 */ /* 0x0003e20000000800 */
[----:B------:R-:W-:-:S12]  /*6a90*/  UIADD3 UR4, UPT, UPT, UR4, 0x8, URZ ;  /* 0x0000000804047890 */ /* 0x000fd8000fffe0ff */
.L_x_73:
[----:B------:R-:W-:-:S09]  /*6aa0*/  UISETP.NE.AND UP0, UPT, UR5, URZ, UPT ;  /* 0x000000ff0500728c */ /* 0x000fd2000bf05270 */
[----:B------:R-:W-:Y:S05]  /*6ab0*/  BRA.U !UP0, `(.L_x_38) ;  /* 0x00000005089c7547 */ /* 0x000fea000b800000 */
[----:B------:R-:W4:Y:S01]  /*6ac0*/  LDCU UR11, c[0x0][0x3a4] ;  /* 0x00007480ff0b77ac */ /* 0x000f220008000800 */
[----:B------:R-:W-:Y:S02]  /*6ad0*/  UISETP.GE.U32.AND UP0, UPT, UR5, 0x4, UPT ;  /* 0x000000040500788c */ /* 0x000fe4000bf06070 */
[----:B----4-:R-:W-:-:S07]  /*6ae0*/  ULOP3.LUT UR11, UR11, 0x3, URZ, 0xc0, !UPT ;  /* 0x000000030b0b7892 */ /* 0x010fce000f8ec0ff */
[----:B------:R-:W-:Y:S05]  /*6af0*/  BRA.U !UP0, `(.L_x_90) ;  /* 0x0000000508147547 */ /* 0x000fea000b800000 */
[----:B------:R-:W-:-:S09]  /*6b00*/  ULEA UR14, UR4, UR22, 0x2 ;  /* 0x00000016040e7291 */ /* 0x000fd2000f8e10ff */
[----:B------:R-:W4:Y:S01]  /*6b10*/  LDL R6, [UR14] ;  /* 0x0000000eff067983 */ /* 0x000f220008100800 */
[----:B-1----:R-:W2:Y:S01]  /*6b20*/  MUFU.RCP R0, R33 ;  /* 0x0000002100007308 */ /* 0x002ea20000001000 */
        /* <DEDUP_REMOVED lines=8> */
[----:B------:R-:W-:Y:S01]  /*6bb0*/  IMAD.MOV.U32 R4, RZ, RZ, R6 ;  /* 0x000000ffff047224 */ /* 0x000fe200078e0006 */
[----:B------:R-:W-:-:S07]  /*6bc0*/  MOV R10, 0x6be0 ;  /* 0x00006be0000a7802 */ /* 0x000fce0000000f00 */
[----:B0--3--:R-:W-:Y:S05]  /*6bd0*/  CALL.REL.NOINC `($__internal_2_$__cuda_sm3x_div_rn_noftz_f32_slowpath) ;  /* 0x0000001400e87944 */ /* 0x009fea0003c00000 */
.L_x_92:
[----:B------:R-:W-:Y:S05]  /*6be0*/  BSYNC.RECONVERGENT B2 ;  /* 0x0000000000027941 */ /* 0x000fea0003800200 */
.L_x_91:
[----:B------:R-:W2:Y:S01]  /*6bf0*/  LDL R8, [UR14+0x4] ;  /* 0x0000040eff087983 */ /* 0x000ea20008100800 */
[----:B------:R-:W1:Y:S01]  /*6c00*/  S2UR UR13, SR_CgaCtaId ;  /* 0x00000000000d79c3 */ /* 0x000e620000008800 */
[----:B------:R-:W4:Y:S01]  /*6c10*/  MUFU.RCP R0, R33 ;  /* 0x0000002100007308 */ /* 0x000f220000001000 */
[----:B------:R-:W-:Y:S01]  /*6c20*/  UMOV UR12, 0x400 ;  /* 0x00000400000c7882 */ /* 0x000fe20000000000 */
[----:B------:R-:W-:Y:S01]  /*6c30*/  IADD3 R3, PT, PT, R2, UR4, RZ ;  /* 0x0000000402037c10 */ /* 0x000fe2000fffe0ff */
        /* <DEDUP_REMOVED lines=14> */
[----:B------:R-:W-:-:S07]  /*6d20*/  IMAD.MOV.U32 R6, RZ, RZ, R4 ;  /* 0x000000ffff067224 */ /* 0x000fce00078e0004 */
.L_x_94:
[----:B------:R-:W-:Y:S05]  /*6d30*/  BSYNC.RECONVERGENT B2 ;  /* 0x0000000000027941 */ /* 0x000fea0003800200 */
.L_x_93:
        /* <DEDUP_REMOVED lines=14> */
.L_x_96:
[----:B------:R-:W-:Y:S05]  /*6e20*/  BSYNC.RECONVERGENT B2 ;  /* 0x0000000000027941 */ /* 0x000fea0003800200 */
.L_x_95:
        /* <DEDUP_REMOVED lines=14> */
[----:B------:R-:W-:-:S07]  /*6f10*/  IMAD.MOV.U32 R0, RZ, RZ, R4 ;  /* 0x000000ffff007224 */ /* 0x000fce00078e0004 */
.L_x_98:
[----:B------:R-:W-:Y:S05]  /*6f20*/  BSYNC.RECONVERGENT B2 ;  /* 0x0000000000027941 */ /* 0x000fea0003800200 */
.L_x_97:
[----:B------:R4:W-:Y:S01]  /*6f30*/  STS [R3+0xc], R0 ;  /* 0x00000c0003007388 */ /* 0x0009e20000000800 */
[----:B------:R-:W-:-:S12]  /*6f40*/  UIADD3 UR4, UPT, UPT, UR4, 0x4, URZ ;  /* 0x0000000404047890 */ /* 0x000fd8000fffe0ff */
.L_x_90:
[----:B------:R-:W-:-:S09]  /*6f50*/  UISETP.NE.AND UP0, UPT, UR11, URZ, UPT ;  /* 0x000000ff0b00728c */ /* 0x000fd2000bf05270 */
[----:B------:R-:W-:Y:S05]  /*6f60*/  BRA.U !UP0, `(.L_x_38) ;  /* 0x0000000108707547 */ /* 0x000fea000b800000 */
[----:B------:R-:W5:Y:S01]  /*6f70*/  S2UR UR13, SR_CgaCtaId ;  /* 0x00000000000d79c3 */ /* 0x000f620000008800 */
[----:B------:R-:W-:Y:S01]  /*6f80*/  UMOV UR12, 0x400 ;  /* 0x00000400000c7882 */ /* 0x000fe20000000000 */
[----:B------:R-:W-:Y:S01]  /*6f90*/  IADD3 R2, PT, PT, R2, UR4, RZ ;  /* 0x0000000402027c10 */ /* 0x000fe2000fffe0ff */
[----:B------:R-:W-:Y:S02]  /*6fa0*/  UIMAD UR14, UR4, 0x4, UR22 ;  /* 0x00000004040e78a4 */ /* 0x000fe4000f8e0216 */
[----:B-----5:R-:W-:Y:S02]  /*6fb0*/  ULEA UR12, UR13, UR12, 0x18 ;  /* 0x0000000c0d0c7291 */ /* 0x020fe4000f8ec0ff */
[----:B------:R-:W-:-:S04]  /*6fc0*/  UIADD3 UR13, UPT, UPT, -UR11, URZ, URZ ;  /* 0x000000ff0b0d7290 */ /* 0x000fc8000fffe1ff */
[----:B------:R-:W-:-:S08]  /*6fd0*/  LEA R2, R2, UR12, 0x2 ;  /* 0x0000000c02027c11 */ /* 0x000fd0000f8e10ff */
.L_x_101:
[----:B------:R-:W5:Y:S01]  /*6fe0*/  LDL R6, [UR14] ;  /* 0x0000000eff067983 */ /* 0x000f620008100800 */
[----:B-1--4-:R-:W2:Y:S01]  /*6ff0*/  MUFU.RCP R0, R33 ;  /* 0x0000002100007308 */ /* 0x012ea20000001000 */
[----:B------:R-:W-:Y:S01]  /*7000*/  UIADD3 UR13, UPT, UPT, UR13, 0x1, URZ ;  /* 0x000000010d0d7890 */ /* 0x000fe2000fffe0ff */
[----:B------:R-:W-:Y:S03]  /*7010*/  BSSY.RECONVERGENT B2, `(.L_x_99) ;  /* 0x000000d000027945 */ /* 0x000fe60003800200 */
[----:B------:R-:W-:Y:S01]  /*7020*/  UISETP.NE.AND UP0, UPT, UR13, URZ, UPT ;  /* 0x000000ff0d00728c */ /* 0x000fe2000bf05270 */
[----:B--2---:R-:W-:-:S04]  /*7030*/  FFMA R3, R0, -R33, 1 ;  /* 0x3f80000000037423 */ /* 0x004fc80000000821 */
[----:B------:R-:W-:Y:S01]  /*7040*/  FFMA R0, R0, R3, R0 ;  /* 0x0000000300007223 */ /* 0x000fe20000000000 */
[----:B-----5:R-:W1:Y:S03]  /*7050*/  FCHK P0, R6, R33 ;  /* 0x0000002106007302 */ /* 0x020e660000000000 */
[----:B------:R-:W-:-:S04]  /*7060*/  FFMA R3, R0, R6, RZ ;  /* 0x0000000600037223 */ /* 0x000fc800000000ff */
[----:B------:R-:W-:-:S04]  /*7070*/  FFMA R4, R3, -R33, R6 ;  /* 0x8000002103047223 */ /* 0x000fc80000000006 */
[----:B------:R-:W-:Y:S01]  /*7080*/  FFMA R3, R0, R4, R3 ;  /* 0x0000000400037223 */ /* 0x000fe20000000003 */
[----:B-1----:R-:W-:Y:S06]  /*7090*/  @!P0 BRA `(.L_x_100) ;  /* 0x0000000000108947 */ /* 0x002fec0003800000 */
[----:B------:R-:W-:Y:S02]  /*70a0*/  MOV R4, R6 ;  /* 0x0000000600047202 */ /* 0x000fe40000000f00 */
[----:B------:R-:W-:-:S07]  /*70b0*/  MOV R10, 0x70d0 ;  /* 0x000070d0000a7802 */ /* 0x000fce0000000f00 */
[----:B0--3--:R-:W-:Y:S05]  /*70c0*/  CALL.REL.NOINC `($__internal_2_$__cuda_sm3x_div_rn_noftz_f32_slowpath) ;  /* 0x0000001000ac7944 */ /* 0x009fea0003c00000 */
[----:B------:R-:W-:-:S07]  /*70d0*/  IMAD.MOV.U32 R3, RZ, RZ, R4 ;  /* 0x000000ffff037224 */ /* 0x000fce00078e0004 */
.L_x_100:
[----:B------:R-:W-:Y:S05]  /*70e0*/  BSYNC.RECONVERGENT B2 ;  /* 0x0000000000027941 */ /* 0x000fea0003800200 */
.L_x_99:
[----:B------:R1:W-:Y:S01]  /*70f0*/  STS [R2], R3 ;  /* 0x0000000302007388 */ /* 0x0003e20000000800 */
[----:B------:R-:W-:Y:S01]  /*7100*/  UIADD3 UR14, UPT, UPT, UR14, 0x4, URZ ;  /* 0x000000040e0e7890 */ /* 0x000fe2000fffe0ff */
[----:B-1----:R-:W-:Y:S01]  /*7110*/  IADD3 R2, PT, PT, R2, 0x4, RZ ;  /* 0x0000000402027810 */ /* 0x002fe20007ffe0ff */
[----:B------:R-:W-:Y:S10]  /*7120*/  BRA.U UP0, `(.L_x_101) ;  /* 0xfffffffd00ac7547 */ /* 0x000ff4000b83ffff */
.L_x_38:
[----:B------:R-:W-:Y:S01]  /*7130*/  BAR.SYNC.DEFER_BLOCKING 0x0 ;  /* 0x0000000000007b1d */ /* 0x000fe20000010000 */
[----:B------:R-:W-:-:S13]  /*7140*/  ISETP.GE.AND P0, PT, R34, UR9, PT ;  /* 0x0000000922007c0c */ /* 0x000fda000bf06270 */
[----:B------:R-:W-:Y:S05]  /*7150*/  @P0 EXIT ;  /* 0x000000000000094d */ /* 0x000fea0003800000 */
[----:B------:R-:W5:Y:S01]  /*7160*/  I2F.U32.RP R6, UR19 ;  /* 0x0000001300067d06 */ /* 0x000f620008209000 */
[----:B------:R-:W-:Y:S01]  /*7170*/  IADD3 R4, PT, PT, R34, UR19, RZ ;  /* 0x0000001322047c10 */ /* 0x000fe2000fffe0ff */
[----:B------:R-:W0:Y:S01]  /*7180*/  LDCU UR4, c[0x0][0x3a4] ;  /* 0x00007480ff0477ac */ /* 0x000e220008000800 */
[----:B------:R-:W-:Y:S01]  /*7190*/  ISETP.NE.U32.AND P2, PT, RZ, UR19, PT ;  /* 0x00000013ff007c0c */ /* 0x000fe2000bf45070 */
[----:B------:R-:W-:Y:S01]  /*71a0*/  BSSY.RECONVERGENT B0, `(.L_x_102) ;  /* 0x000004e000007945 */ /* 0x000fe20003800200 */
[C---:B------:R-:W-:Y:S01]  /*71b0*/  ISETP.GE.AND P0, PT, R4.reuse, UR9, PT ;  /* 0x0000000904007c0c */ /* 0x040fe2000bf06270 */
[----:B------:R-:W0:Y:S01]  /*71c0*/  LDCU UR11, c[0x0][0x3a4] ;  /* 0x00007480ff0b77ac */ /* 0x000e220008000800 */
[----:B-1--4-:R-:W-:Y:S02]  /*71d0*/  VIMNMX R0, PT, PT, R4, UR9, !PT ;  /* 0x0000000904007c48 */ /* 0x012fe4000ffe0100 */
[----:B------:R-:W-:-:S04]  /*71e0*/  SEL R5, RZ, 0x1, P0 ;  /* 0x00000001ff057807 */ /* 0x000fc80000000000 */
[----:B------:R-:W-:Y:S01]  /*71f0*/  IADD3 R0, PT, PT, R0, -R4, -R5 ;  /* 0x8000000400007210 */ /* 0x000fe20007ffe805 */
[----:B-----5:R-:W1:Y:S02]  /*7200*/  MUFU.RCP R6, R6 ;  /* 0x0000000600067308 */ /* 0x020e640000001000 */
[----:B-1----:R-:W-:-:S06]  /*7210*/  IADD3 R2, PT, PT, R6, 0xffffffe, RZ ;  /* 0x0ffffffe06027810 */ /* 0x002fcc0007ffe0ff */
[----:B--2---:R1:W2:Y:S02]  /*7220*/  F2I.FTZ.U32.TRUNC.NTZ R3, R2 ;  /* 0x0000000200037305 */ /* 0x0042a4000021f000 */
[----:B-1----:R-:W-:Y:S02]  /*7230*/  HFMA2 R2, -RZ, RZ, 0, 0 ;  /* 0x00000000ff027431 */ /* 0x002fe400000001ff */
[----:B--2---:R-:W-:-:S04]  /*7240*/  IMAD.MOV R7, RZ, RZ, -R3 ;  /* 0x000000ffff077224 */ /* 0x004fc800078e0a03 */
[----:B------:R-:W-:-:S04]  /*7250*/  IMAD R7, R7, UR19, RZ ;  /* 0x0000001307077c24 */ /* 0x000fc8000f8e02ff */
[----:B------:R-:W-:-:S06]  /*7260*/  IMAD.HI.U32 R7, R3, R7, R2 ;  /* 0x0000000703077227 */ /* 0x000fcc00078e0002 */
[----:B------:R-:W-:-:S04]  /*7270*/  IMAD.HI.U32 R2, R7, R0, RZ ;  /* 0x0000000007027227 */ /* 0x000fc800078e00ff */
[----:B------:R-:W-:-:S04]  /*7280*/  IMAD.MOV R3, RZ, RZ, -R2 ;  /* 0x000000ffff037224 */ /* 0x000fc800078e0a02 */
[----:B------:R-:W-:Y:S01]  /*7290*/  IMAD R0, R3, UR19, R0 ;  /* 0x0000001303007c24 */ /* 0x000fe2000f8e0200 */
[----:B0-----:R-:W-:Y:S01]  /*72a0*/  MOV R3, UR4 ;  /* 0x0000000400037c02 */ /* 0x001fe20008000f00 */
[----:B------:R-:W0:Y:S03]  /*72b0*/  LDCU.64 UR4, c[0x0][0x398] ;  /* 0x00007300ff0477ac */ /* 0x000e260008000a00 */
[----:B------:R-:W-:-:S13]  /*72c0*/  ISETP.GE.U32.AND P0, PT, R0, UR19, PT ;  /* 0x0000001300007c0c */ /* 0x000fda000bf06070 */
[----:B------:R-:W-:Y:S02]  /*72d0*/  @P0 IADD3 R0, PT, PT, R0, -UR19, RZ ;  /* 0x8000001300000c10 */ /* 0x000fe4000fffe0ff */
[----:B------:R-:W-:Y:S02]  /*72e0*/  @P0 IADD3 R2, PT, PT, R2, 0x1, RZ ;  /* 0x0000000102020810 */ /* 0x000fe40007ffe0ff */
[----:B------:R-:W-:-:S13]  /*72f0*/  ISETP.GE.U32.AND P1, PT, R0, UR19, PT ;  /* 0x0000001300007c0c */ /* 0x000fda000bf26070 */
[----:B------:R-:W-:Y:S01]  /*7300*/  @P1 VIADD R2, R2, 0x1 ;  /* 0x0000000102021836 */ /* 0x000fe20000000000 */
[----:B------:R-:W-:-:S04]  /*7310*/  @!P2 LOP3.LUT R2, RZ, UR19, RZ, 0x33, !PT ;  /* 0x00000013ff02ac12 */ /* 0x000fc8000f8e33ff */
[----:B------:R-:W-:-:S04]  /*7320*/  IADD3 R4, PT, PT, R5, R2, RZ ;  /* 0x0000000205047210 */ /* 0x000fc80007ffe0ff */
[C---:B------:R-:W-:Y:S02]  /*7330*/  LOP3.LUT R0, R4.reuse, 0x3, RZ, 0xc0, !PT ;  /* 0x0000000304007812 */ /* 0x040fe400078ec0ff */
[----:B------:R-:W-:Y:S02]  /*7340*/  ISETP.GE.U32.AND P0, PT, R4, 0x3, PT ;  /* 0x000000030400780c */ /* 0x000fe40003f06070 */
[----:B------:R-:W-:Y:S01]  /*7350*/  ISETP.NE.AND P1, PT, R0, 0x3, PT ;  /* 0x000000030000780c */ /* 0x000fe20003f25270 */
[----:B------:R-:W-:-:S12]  /*7360*/  VIADD R0, R3, 0x1 ;  /* 0x0000000103007836 */ /* 0x000fd80000000000 */
[----:B0-----:R-:W-:Y:S05]  /*7370*/  @!P1 BRA `(.L_x_103) ;  /* 0x0000000000c09947 */ /* 0x001fea0003800000 */
[-C--:B------:R-:W-:Y:S01]  /*7380*/  IABS R2, R3.reuse ;  /* 0x0000000300027213 */ /* 0x080fe20000000000 */
[----:B------:R-:W0:Y:S01]  /*7390*/  S2R R8, SR_CgaCtaId ;  /* 0x0000000000087919 */ /* 0x000e220000008800 */
[----:B------:R-:W-:Y:S01]  /*73a0*/  VIADD R4, R4, 0x1 ;  /* 0x0000000104047836 */ /* 0x000fe20000000000 */
[----:B------:R-:W-:Y:S01]  /*73b0*/  MOV R7, 0x400 ;  /* 0x0000040000077802 */ /* 0x000fe20000000f00 */
[----:B------:R-:W1:Y:S01]  /*73c0*/  I2F.RP R6, R2 ;  /* 0x0000000200067306 */ /* 0x000e620000209400 */
[----:B------:R-:W-:Y:S02]  /*73d0*/  ISETP.NE.AND P1, PT, R3, RZ, PT ;  /* 0x000000ff0300720c */ /* 0x000fe40003f25270 */
[----:B------:R-:W-:-:S05]  /*73e0*/  LOP3.LUT R11, RZ, R3, RZ, 0x33, !PT ;  /* 0x00000003ff0b7212 */ /* 0x000fca00078e33ff */
[----:B-1----:R-:W1:Y:S01]  /*73f0*/  MUFU.RCP R6, R6 ;  /* 0x0000000600067308 */ /* 0x002e620000001000 */
[----:B0-----:R-:W-:Y:S02]  /*7400*/  LEA R13, R8, R7, 0x18 ;  /* 0x00000007080d7211 */ /* 0x001fe400078ec0ff */
[----:B-1----:R-:W-:Y:S02]  /*7410*/  IADD3 R5, PT, PT, R6, 0xffffffe, RZ ;  /* 0x0ffffffe06057810 */ /* 0x002fe40007ffe0ff */
[----:B------:R-:W-:Y:S02]  /*7420*/  LOP3.LUT R6, R4, 0x3, RZ, 0xc0, !PT ;  /* 0x0000000304067812 */ /* 0x000fe400078ec0ff */
[----:B------:R-:W-:Y:S02]  /*7430*/  MOV R4, RZ ;  /* 0x000000ff00047202 */ /* 0x000fe40000000f00 */
[----:B------:R-:W0:Y:S01]  /*7440*/  F2I.FTZ.U32.TRUNC.NTZ R5, R5 ;  /* 0x0000000500057305 */ /* 0x000e22000021f000 */
[----:B------:R-:W-:-:S02]  /*7450*/  IADD3 R6, PT, PT, -R6, RZ, RZ ;  /* 0x000000ff06067210 */ /* 0x000fc40007ffe1ff */
[----:B0-----:R-:W-:-:S05]  /*7460*/  IADD3 R9, PT, PT, RZ, -R5, RZ ;  /* 0x80000005ff097210 */ /* 0x001fca0007ffe0ff */
[----:B------:R-:W-:-:S04]  /*7470*/  IMAD R7, R9, R2, RZ ;  /* 0x0000000209077224 */ /* 0x000fc800078e02ff */
[----:B------:R-:W-:-:S04]  /*7480*/  IMAD.HI.U32 R12, R5, R7, R4 ;  /* 0x00000007050c7227 */ /* 0x000fc800078e0004 */
[----:B------:R-:W-:-:S07]  /*7490*/  IMAD R7, R3, UR8, R34 ;  /* 0x0000000803077c24 */ /* 0x000fce000f8e0222 */
.L_x_104:
[----:B0-----:R-:W-:Y:S02]  /*74a0*/  IABS R5, R34 ;  /* 0x0000002200057213 */ /* 0x001fe40000000000 */
[----:B------:R-:W-:Y:S02]  /*74b0*/  MOV R3, UR11 ;  /* 0x0000000b00037c02 */ /* 0x000fe40008000f00 */
[----:B------:R-:W-:Y:S01]  /*74c0*/  IADD3 R6, PT, PT, R6, 0x1, RZ ;  /* 0x0000000106067810 */ /* 0x000fe20007ffe0ff */
[----:B------:R-:W-:Y:S01]  /*74d0*/  IMAD.HI.U32 R4, R12, R5, RZ ;  /* 0x000000050c047227 */ /* 0x000fe200078e00ff */
[----:B------:R-:W-:-:S03]  /*74e0*/  IABS R10, R3 ;  /* 0x00000003000a7213 */ /* 0x000fc60000000000 */
[----:B------:R-:W-:-:S04]  /*74f0*/  IMAD.MOV R8, RZ, RZ, -R4 ;  /* 0x000000ffff087224 */ /* 0x000fc800078e0a04 */
[----:B------:R-:W-:-:S05]  /*7500*/  IMAD R5, R10, R8, R5 ;  /* 0x000000080a057224 */ /* 0x000fca00078e0205 */
[----:B------:R-:W-:-:S13]  /*7510*/  ISETP.GT.U32.AND P3, PT, R2, R5, PT ;  /* 0x000000050200720c */ /* 0x000fda0003f64070 */
[----:B------:R-:W-:Y:S02]  /*7520*/  @!P3 IADD3 R5, PT, PT, R5, -R10, RZ ;  /* 0x8000000a0505b210 */ /* 0x000fe40007ffe0ff */
[----:B------:R-:W-:Y:S02]  /*7530*/  @!P3 IADD3 R4, PT, PT, R4, 0x1, RZ ;  /* 0x000000010404b810 */ /* 0x000fe40007ffe0ff */
[----:B------:R-:W-:Y:S02]  /*7540*/  ISETP.GE.U32.AND P2, PT, R5, R2, PT ;  /* 0x000000020500720c */ /* 0x000fe40003f46070 */
[----:B------:R-:W-:-:S04]  /*7550*/  LOP3.LUT R5, R34, R3, RZ, 0x3c, !PT ;  /* 0x0000000322057212 */ /* 0x000fc800078e3cff */
[----:B------:R-:W-:-:S07]  /*7560*/  ISETP.GE.AND P4, PT, R5, RZ, PT ;  /* 0x000000ff0500720c */ /* 0x000fce0003f86270 */
[----:B------:R-:W-:-:S06]  /*7570*/  @P2 IADD3 R4, PT, PT, R4, 0x1, RZ ;  /* 0x0000000104042810 */ /* 0x000fcc0007ffe0ff */
[----:B------:R-:W-:-:S05]  /*7580*/  @!P4 IMAD.MOV R4, RZ, RZ, -R4 ;  /* 0x000000ffff04c224 */ /* 0x000fca00078e0a04 */
[----:B------:R-:W-:-:S04]  /*7590*/  SEL R5, R11, R4, !P1 ;  /* 0x000000040b057207 */ /* 0x000fc80004800000 */
[----:B------:R-:W-:-:S05]  /*75a0*/  IADD3 R4, PT, PT, -R5, RZ, RZ ;  /* 0x000000ff05047210 */ /* 0x000fca0007ffe1ff */
[----:B------:R-:W-:Y:S01]  /*75b0*/  IMAD R4, R3, R4, R34 ;  /* 0x0000000403047224 */ /* 0x000fe200078e0222 */
[----:B------:R-:W-:-:S03]  /*75c0*/  IADD3 R34, PT, PT, R34, UR19, RZ ;  /* 0x0000001322227c10 */ /* 0x000fc6000fffe0ff */
[----:B------:R-:W-:Y:S01]  /*75d0*/  IMAD R4, R0, R5, R4 ;  /* 0x0000000500047224 */ /* 0x000fe200078e0204 */
[----:B------:R-:W-:-:S04]  /*75e0*/  IADD3 R5, P2, PT, R7, UR6, RZ ;  /* 0x0000000607057c10 */ /* 0x000fc8000ff5e0ff */
[----:B------:R-:W-:Y:S02]  /*75f0*/  LEA R8, R4, R13, 0x2 ;  /* 0x0000000d04087211 */ /* 0x000fe400078e10ff */
[C---:B------:R-:W-:Y:S01]  /*7600*/  LEA.HI.X.SX32 R10, R7.reuse, UR10, 0x1, P2 ;  /* 0x0000000a070a7c11 */ /* 0x040fe200090f0eff */
[----:B------:R-:W-:Y:S01]  /*7610*/  VIADD R7, R7, UR19 ;  /* 0x0000001307077c36 */ /* 0x000fe20008000000 */
[C---:B------:R-:W-:Y:S01]  /*7620*/  LEA R4, P2, R5.reuse, UR4, 0x2 ;  /* 0x0000000405047c11 */ /* 0x040fe2000f8410ff */
[----:B------:R-:W0:Y:S03]  /*7630*/  LDS R9, [R8] ;  /* 0x0000000008097984 */ /* 0x000e260000000800 */
[----:B------:R-:W-:Y:S02]  /*7640*/  LEA.HI.X R5, R5, UR5, R10, 0x2, P2 ;  /* 0x0000000505057c11 */ /* 0x000fe400090f140a */
[----:B------:R-:W-:-:S03]  /*7650*/  ISETP.NE.AND P2, PT, R6, RZ, PT ;  /* 0x000000ff0600720c */ /* 0x000fc60003f45270 */
[----:B0-----:R0:W-:Y:S10]  /*7660*/  STG.E desc[UR20][R4.64], R9 ;  /* 0x0000000904007986 */ /* 0x0011f4000c101914 */
[----:B------:R-:W-:Y:S05]  /*7670*/  @P2 BRA `(.L_x_104) ;  /* 0xfffffffc00882947 */ /* 0x000fea000383ffff */
.L_x_103:
[----:B------:R-:W-:Y:S05]  /*7680*/  BSYNC.RECONVERGENT B0 ;  /* 0x0000000000007941 */ /* 0x000fea0003800200 */
.L_x_102:
[----:B------:R-:W-:Y:S05]  /*7690*/  @!P0 EXIT ;  /* 0x000000000000894d */ /* 0x000fea0003800000 */
[----:B------:R-:W-:Y:S01]  /*76a0*/  IABS R2, R3 ;  /* 0x0000000300027213 */ /* 0x000fe20000000000 */
[----:B------:R-:W1:Y:S01]  /*76b0*/  S2UR UR5, SR_CgaCtaId ;  /* 0x00000000000579c3 */ /* 0x000e620000008800 */
[----:B0-----:R-:W-:Y:S01]  /*76c0*/  IMAD.MOV.U32 R4, RZ, RZ, RZ ;  /* 0x000000ffff047224 */ /* 0x001fe200078e00ff */
[----:B------:R-:W-:Y:S01]  /*76d0*/  UMOV UR4, 0x400 ;  /* 0x0000040000047882 */ /* 0x000fe20000000000 */
[----:B------:R-:W0:Y:S01]  /*76e0*/  I2F.RP R6, R2 ;  /* 0x0000000200067306 */ /* 0x000e220000209400 */
[----:B------:R-:W2:Y:S04]  /*76f0*/  LDCU.64 UR12, c[0x0][0x398] ;  /* 0x00007300ff0c77ac */ /* 0x000ea80008000a00 */
[----:B------:R-:W4:Y:S03]  /*7700*/  LDC R3, c[0x0][0x3a4] ;  /* 0x0000e900ff037b82 */ /* 0x000f260000000800 */
[----:B0-----:R-:W0:Y:S01]  /*7710*/  MUFU.RCP R6, R6 ;  /* 0x0000000600067308 */ /* 0x001e220000001000 */
[----:B-1----:R-:W-:Y:S01]  /*7720*/  ULEA UR4, UR5, UR4, 0x18 ;  /* 0x0000000405047291 */ /* 0x002fe2000f8ec0ff */
[----:B0-----:R-:W-:-:S06]  /*7730*/  IADD3 R5, PT, PT, R6, 0xffffffe, RZ ;  /* 0x0ffffffe06057810 */ /* 0x001fcc0007ffe0ff */
[----:B------:R-:W0:Y:S02]  /*7740*/  F2I.FTZ.U32.TRUNC.NTZ R5, R5 ;  /* 0x0000000500057305 */ /* 0x000e24000021f000 */
[----:B0-----:R-:W-:-:S05]  /*7750*/  IADD3 R7, PT, PT, RZ, -R5, RZ ;  /* 0x80000005ff077210 */ /* 0x001fca0007ffe0ff */
[----:B------:R-:W-:-:S04]  /*7760*/  IMAD R7, R7, R2, RZ ;  /* 0x0000000207077224 */ /* 0x000fc800078e02ff */
[----:B--2-4-:R-:W-:-:S07]  /*7770*/  IMAD.HI.U32 R4, R5, R7, R4 ;  /* 0x0000000705047227 */ /* 0x014fce00078e0004 */
.L_x_105:
[----:B0-----:R-:W-:Y:S01]  /*7780*/  IABS R5, R3 ;  /* 0x0000000300057213 */ /* 0x001fe20000000000 */
[----:B------:R-:W-:Y:S01]  /*7790*/  VIADD R10, R34, UR19 ;  /* 0x00000013220a7c36 */ /* 0x000fe20008000000 */
[----:B------:R-:W-:Y:S02]  /*77a0*/  IABS R11, R34 ;  /* 0x00000022000b7213 */ /* 0x000fe40000000000 */
[----:B------:R-:W0:Y:S02]  /*77b0*/  I2F.RP R8, R5 ;  /* 0x0000000500087306 */ /* 0x000e240000209400 */
[----:B------:R-:W-:Y:S01]  /*77c0*/  IABS R14, R10 ;  /* 0x0000000a000e7213 */ /* 0x000fe20000000000 */
[----:B------:R-:W-:-:S05]  /*77d0*/  IMAD.HI.U32 R9, R4, R11, RZ ;  /* 0x0000000b04097227 */ /* 0x000fca00078e00ff */
[----:B------:R-:W-:-:S05]  /*77e0*/  IADD3 R4, PT, PT, -R9, RZ, RZ ;  /* 0x000000ff09047210 */ /* 0x000fca0007ffe1ff */
[----:B------:R-:W-:Y:S01]  /*77f0*/  IMAD R11, R5, R4, R11 ;  /* 0x00000004050b7224 */ /* 0x000fe200078e020b */
[----:B0-----:R-:W0:Y:S04]  /*7800*/  MUFU.RCP R8, R8 ;  /* 0x0000000800087308 */ /* 0x001e280000001000 */
[----:B------:R-:W-:-:S13]  /*7810*/  ISETP.GT.U32.AND P2, PT, R2, R11, PT ;  /* 0x0000000b0200720c */ /* 0x000fda0003f44070 */
[----:B------:R-:W-:Y:S01]  /*7820*/  @!P2 IADD3 R11, PT, PT, R11, -R5, RZ ;  /* 0x800000050b0ba210 */ /* 0x000fe20007ffe0ff */
[----:B------:R-:W-:Y:S01]  /*7830*/  @!P2 VIADD R9, R9, 0x1 ;  /* 0x000000010909a836 */ /* 0x000fe20000000000 */
[----:B0-----:R-:W-:Y:S02]  /*7840*/  IADD3 R6, PT, PT, R8, 0xffffffe, RZ ;  /* 0x0ffffffe08067810 */ /* 0x001fe40007ffe0ff */
[----:B------:R-:W-:Y:S02]  /*7850*/  IADD3 R8, PT, PT, R10, UR19, RZ ;  /* 0x000000130a087c10 */ /* 0x000fe4000fffe0ff */
[----:B------:R0:W1:Y:S01]  /*7860*/  F2I.FTZ.U32.TRUNC.NTZ R7, R6 ;  /* 0x0000000600077305 */ /* 0x000062000021f000 */
[----:B------:R-:W-:Y:S01]  /*7870*/  ISETP.GE.U32.AND P3, PT, R11, R2, PT ;  /* 0x000000020b00720c */ /* 0x000fe20003f66070 */
[----:B------:R-:W-:Y:S01]  /*7880*/  IMAD.MOV.U32 R2, RZ, RZ, R5 ;  /* 0x000000ffff027224 */ /* 0x000fe200078e0005 */
[----:B------:R-:W-:Y:S02]  /*7890*/  IABS R15, R8 ;  /* 0x00000008000f7213 */ /* 0x000fe40000000000 */
[----:B0-----:R-:W-:-:S09]  /*78a0*/  MOV R6, RZ ;  /* 0x000000ff00067202 */ /* 0x001fd20000000f00 */
[----:B------:R-:W-:Y:S02]  /*78b0*/  @P3 IADD3 R9, PT, PT, R9, 0x1, RZ ;  /* 0x0000000109093810 */ /* 0x000fe40007ffe0ff */
[----:B-1----:R-:W-:-:S05]  /*78c0*/  IADD3 R12, PT, PT, RZ, -R7, RZ ;  /* 0x80000007ff0c7210 */ /* 0x002fca0007ffe0ff */
[----:B------:R-:W-:-:S04]  /*78d0*/  IMAD R13, R12, R5, RZ ;  /* 0x000000050c0d7224 */ /* 0x000fc800078e02ff */
[----:B------:R-:W-:Y:S01]  /*78e0*/  IMAD.HI.U32 R4, R7, R13, R6 ;  /* 0x0000000d07047227 */ /* 0x000fe200078e0006 */
[----:B------:R-:W-:-:S03]  /*78f0*/  MOV R13, R14 ;  /* 0x0000000e000d7202 */ /* 0x000fc60000000f00 */
[----:B------:R-:W-:Y:S02]  /*7900*/  VIADD R6, R8, UR19 ;  /* 0x0000001308067c36 */ /* 0x000fe40008000000 */
[----:B------:R-:W-:-:S03]  /*7910*/  IMAD.HI.U32 R7, R4, R13, RZ ;  /* 0x0000000d04077227 */ /* 0x000fc600078e00ff */
[----:B---3--:R-:W-:Y:S01]  /*7920*/  IABS R17, R6 ;  /* 0x0000000600117213 */ /* 0x008fe20000000000 */
[----:B------:R-:W-:Y:S01]  /*7930*/  IMAD.HI.U32 R12, R4, R15, RZ ;  /* 0x0000000f040c7227 */ /* 0x000fe200078e00ff */
[----:B------:R-:W-:-:S03]  /*7940*/  IADD3 R16, PT, PT, -R7, RZ, RZ ;  /* 0x000000ff07107210 */ /* 0x000fc60007ffe1ff */
[----:B------:R-:W-:Y:S01]  /*7950*/  IMAD.HI.U32 R14, R4, R17, RZ ;  /* 0x00000011040e7227 */ /* 0x000fe200078e00ff */
[----:B------:R-:W-:-:S03]  /*7960*/  IADD3 R18, PT, PT, -R12, RZ, RZ ;  /* 0x000000ff0c127210 */ /* 0x000fc60007ffe1ff */
[C---:B------:R-:W-:Y:S01]  /*7970*/  IMAD R11, R5.reuse, R16, R13 ;  /* 0x00000010050b7224 */ /* 0x040fe200078e020d */
[----:B------:R-:W-:Y:S01]  /*7980*/  IADD3 R16, PT, PT, -R14, RZ, RZ ;  /* 0x000000ff0e107210 */ /* 0x000fe20007ffe1ff */
[----:B------:R-:W-:-:S03]  /*7990*/  IMAD R13, R5, R18, R15 ;  /* 0x00000012050d7224 */ /* 0x000fc600078e020f */
[C---:B------:R-:W-:Y:S01]  /*79a0*/  ISETP.GT.U32.AND P6, PT, R2.reuse, R11, PT ;  /* 0x0000000b0200720c */ /* 0x040fe20003fc4070 */
[----:B------:R-:W-:Y:S01]  /*79b0*/  IMAD R15, R5, R16, R17 ;  /* 0x00000010050f7224 */ /* 0x000fe200078e0211 */
[----:B------:R-:W-:-:S04]  /*79c0*/  ISETP.GT.U32.AND P5, PT, R2, R13, PT ;  /* 0x0000000d0200720c */ /* 0x000fc80003fa4070 */
[----:B------:R-:W-:-:S07]  /*79d0*/  ISETP.GT.U32.AND P0, PT, R2, R15, PT ;  /* 0x0000000f0200720c */ /* 0x000fce0003f04070 */
[-C--:B------:R-:W-:Y:S02]  /*79e0*/  @!P6 IADD3 R11, PT, PT, R11, -R5.reuse, RZ ;  /* 0x800000050b0be210 */ /* 0x080fe40007ffe0ff */
[----:B------:R-:W-:Y:S01]  /*79f0*/  @!P5 IADD3 R13, PT, PT, R13, -R5, RZ ;  /* 0x800000050d0dd210 */ /* 0x000fe20007ffe0ff */
[----:B------:R-:W-:Y:S01]  /*7a00*/  @!P5 VIADD R12, R12, 0x1 ;  /* 0x000000010c0cd836 */ /* 0x000fe20000000000 */
[-C--:B------:R-:W-:Y:S02]  /*7a10*/  ISETP.GE.U32.AND P4, PT, R11, R2.reuse, PT ;  /* 0x000000020b00720c */ /* 0x080fe40003f86070 */
[----:B------:R-:W-:Y:S02]  /*7a20*/  ISETP.GE.U32.AND P1, PT, R13, R2, PT ;  /* 0x000000020d00720c */ /* 0x000fe40003f26070 */
[-C--:B------:R-:W-:Y:S02]  /*7a30*/  LOP3.LUT R11, R34, R3.reuse, RZ, 0x3c, !PT ;  /* 0x00000003220b7212 */ /* 0x080fe400078e3cff */
[----:B------:R-:W-:-:S02]  /*7a40*/  LOP3.LUT R13, R10, R3, RZ, 0x3c, !PT ;  /* 0x000000030a0d7212 */ /* 0x000fc400078e3cff */
[----:B------:R-:W-:Y:S02]  /*7a50*/  @!P0 IADD3 R15, PT, PT, R15, -R5, RZ ;  /* 0x800000050f0f8210 */ /* 0x000fe40007ffe0ff */
[----:B------:R-:W-:Y:S02]  /*7a60*/  LOP3.LUT R5, R8, R3, RZ, 0x3c, !PT ;  /* 0x0000000308057212 */ /* 0x000fe400078e3cff */
[----:B------:R-:W-:Y:S02]  /*7a70*/  ISETP.GE.AND P2, PT, R11, RZ, PT ;  /* 0x000000ff0b00720c */ /* 0x000fe40003f46270 */
[----:B------:R-:W-:Y:S02]  /*7a80*/  ISETP.GE.AND P3, PT, R13, RZ, PT ;  /* 0x000000ff0d00720c */ /* 0x000fe40003f66270 */
[----:B------:R-:W-:Y:S02]  /*7a90*/  @!P6 IADD3 R7, PT, PT, R7, 0x1, RZ ;  /* 0x000000010707e810 */ /* 0x000fe40007ffe0ff */
[----:B------:R-:W-:-:S02]  /*7aa0*/  ISETP.GE.U32.AND P6, PT, R15, R2, PT ;  /* 0x000000020f00720c */ /* 0x000fc40003fc6070 */
[----:B------:R-:W-:Y:S02]  /*7ab0*/  LOP3.LUT R11, R6, R3, RZ, 0x3c, !PT ;  /* 0x00000003060b7212 */ /* 0x000fe400078e3cff */
[----:B------:R-:W-:Y:S02]  /*7ac0*/  ISETP.GE.AND P5, PT, R5, RZ, PT ;  /* 0x000000ff0500720c */ /* 0x000fe40003fa6270 */
[----:B------:R-:W-:Y:S01]  /*7ad0*/  @P4 IADD3 R7, PT, PT, R7, 0x1, RZ ;  /* 0x0000000107074810 */ /* 0x000fe20007ffe0ff */
[----:B------:R-:W-:Y:S01]  /*7ae0*/  @!P2 IMAD.MOV R9, RZ, RZ, -R9 ;  /* 0x000000ffff09a224 */ /* 0x000fe200078e0a09 */
[----:B------:R-:W-:Y:S02]  /*7af0*/  ISETP.GE.AND P4, PT, R11, RZ, PT ;  /* 0x000000ff0b00720c */ /* 0x000fe40003f86270 */
[----:B------:R-:W-:Y:S02]  /*7b00*/  @!P0 IADD3 R14, PT, PT, R14, 0x1, RZ ;  /* 0x000000010e0e8810 */ /* 0x000fe40007ffe0ff */
[----:B------:R-:W-:-:S02]  /*7b10*/  @P1 IADD3 R12, PT, PT, R12, 0x1, RZ ;  /* 0x000000010c0c1810 */ /* 0x000fc40007ffe0ff */
[----:B------:R-:W-:Y:S02]  /*7b20*/  ISETP.NE.AND P1, PT, R3, RZ, PT ;  /* 0x000000ff0300720c */ /* 0x000fe40003f25270 */
[----:B------:R-:W-:Y:S02]  /*7b30*/  LOP3.LUT R13, RZ, R3, RZ, 0x33, !PT ;  /* 0x00000003ff0d7212 */ /* 0x000fe400078e33ff */
[----:B------:R-:W-:Y:S02]  /*7b40*/  @!P3 IADD3 R7, PT, PT, -R7, RZ, RZ ;  /* 0x000000ff0707b210 */ /* 0x000fe40007ffe1ff */
[----:B------:R-:W-:Y:S02]  /*7b50*/  @P6 IADD3 R14, PT, PT, R14, 0x1, RZ ;  /* 0x000000010e0e6810 */ /* 0x000fe40007ffe0ff */
[----:B------:R-:W-:Y:S02]  /*7b60*/  @!P5 IADD3 R12, PT, PT, -R12, RZ, RZ ;  /* 0x000000ff0c0cd210 */ /* 0x000fe40007ffe1ff */
[----:B------:R-:W-:-:S02]  /*7b70*/  SEL R7, R13, R7, !P1 ;  /* 0x000000070d077207 */ /* 0x000fc40004800000 */
[C---:B------:R-:W-:Y:S02]  /*7b80*/  SEL R9, R13.reuse, R9, !P1 ;  /* 0x000000090d097207 */ /* 0x040fe40004800000 */
[----:B------:R-:W-:Y:S02]  /*7b90*/  @!P4 IADD3 R14, PT, PT, -R14, RZ, RZ ;  /* 0x000000ff0e0ec210 */ /* 0x000fe40007ffe1ff */
[----:B------:R-:W-:Y:S01]  /*7ba0*/  SEL R11, R13, R12, !P1 ;  /* 0x0000000c0d0b7207 */ /* 0x000fe20004800000 */
[----:B------:R-:W-:Y:S01]  /*7bb0*/  IMAD.MOV R5, RZ, RZ, -R9 ;  /* 0x000000ffff057224 */ /* 0x000fe200078e0a09 */
[----:B------:R-:W-:Y:S02]  /*7bc0*/  IADD3 R12, PT, PT, -R7, RZ, RZ ;  /* 0x000000ff070c7210 */ /* 0x000fe40007ffe1ff */
[----:B------:R-:W-:Y:S01]  /*7bd0*/  SEL R13, R13, R14, !P1 ;  /* 0x0000000e0d0d7207 */ /* 0x000fe20004800000 */
[----:B------:R-:W-:Y:S01]  /*7be0*/  IMAD R5, R3, R5, R34 ;  /* 0x0000000503057224 */ /* 0x000fe200078e0222 */
[----:B------:R-:W-:Y:S01]  /*7bf0*/  IADD3 R14, PT, PT, -R11, RZ, RZ ;  /* 0x000000ff0b0e7210 */ /* 0x000fe20007ffe1ff */
[----:B------:R-:W-:-:S02]  /*7c00*/  IMAD R10, R3, R12, R10 ;  /* 0x0000000c030a7224 */ /* 0x000fc400078e020a */
[----:B------:R-:W-:Y:S02]  /*7c10*/  IMAD.MOV R12, RZ, RZ, -R13 ;  /* 0x000000ffff0c7224 */ /* 0x000fe400078e0a0d */
[C---:B------:R-:W-:Y:S02]  /*7c20*/  IMAD R8, R3.reuse, R14, R8 ;  /* 0x0000000e03087224 */ /* 0x040fe400078e0208 */
[C---:B------:R-:W-:Y:S02]  /*7c30*/  IMAD R10, R0.reuse, R7, R10 ;  /* 0x00000007000a7224 */ /* 0x040fe400078e020a */
[----:B------:R-:W-:Y:S02]  /*7c40*/  IMAD R5, R0, R9, R5 ;  /* 0x0000000900057224 */ /* 0x000fe400078e0205 */
[----:B------:R-:W-:Y:S01]  /*7c50*/  IMAD R7, R3, R12, R6 ;  /* 0x0000000c03077224 */ /* 0x000fe200078e0206 */
[----:B------:R-:W-:Y:S01]  /*7c60*/  LEA R10, R10, UR4, 0x2 ;  /* 0x000000040a0a7c11 */ /* 0x000fe2000f8e10ff */
[C---:B------:R-:W-:Y:S01]  /*7c70*/  IMAD R8, R0.reuse, R11, R8 ;  /* 0x0000000b00087224 */ /* 0x040fe200078e0208 */
[----:B------:R-:W-:Y:S01]  /*7c80*/  LEA R5, R5, UR4, 0x2 ;  /* 0x0000000405057c11 */ /* 0x000fe2000f8e10ff */
[----:B------:R-:W-:-:S02]  /*7c90*/  IMAD R7, R0, R13, R7 ;  /* 0x0000000d00077224 */ /* 0x000fc400078e0207 */
[----:B------:R-:W-:Y:S01]  /*7ca0*/  IMAD R14, R3, UR8, R34 ;  /* 0x00000008030e7c24 */ /* 0x000fe2000f8e0222 */
[----:B------:R-:W-:Y:S01]  /*7cb0*/  LEA R11, R8, UR4, 0x2 ;  /* 0x00000004080b7c11 */ /* 0x000fe2000f8e10ff */
[----:B------:R-:W-:Y:S01]  /*7cc0*/  VIADD R34, R6, UR19 ;  /* 0x0000001306227c36 */ /* 0x000fe20008000000 */
[----:B------:R-:W-:Y:S01]  /*7cd0*/  LEA R12, R7, UR4, 0x2 ;  /* 0x00000004070c7c11 */ /* 0x000fe2000f8e10ff */
[----:B------:R-:W0:Y:S01]  /*7ce0*/  LDS R5, [R5] ;  /* 0x0000000005057984 */ /* 0x000e220000000800 */
[C---:B------:R-:W-:Y:S02]  /*7cf0*/  IADD3 R15, PT, PT, R14.reuse, UR19, RZ ;  /* 0x000000130e0f7c10 */ /* 0x040fe4000fffe0ff */
[C---:B------:R-:W-:Y:S01]  /*7d00*/  IADD3 R9, P0, PT, R14.reuse, UR6, RZ ;  /* 0x000000060e097c10 */ /* 0x040fe2000ff1e0ff */
[----:B------:R-:W1:Y:S01]  /*7d10*/  LDS R7, [R10] ;  /* 0x000000000a077984 */ /* 0x000e620000000800 */
[C---:B------:R-:W-:Y:S02]  /*7d20*/  IADD3 R21, PT, PT, R15.reuse, UR19, RZ ;  /* 0x000000130f157c10 */ /* 0x040fe4000fffe0ff */
[----:B------:R-:W-:Y:S01]  /*7d30*/  IADD3 R20, P1, PT, R15, UR6, RZ ;  /* 0x000000060f147c10 */ /* 0x000fe2000ff3e0ff */
[----:B------:R2:W3:Y:S01]  /*7d40*/  LDS R17, [R11] ;  /* 0x000000000b117984 */ /* 0x0004e20000000800 */
[----:B------:R-:W-:-:S02]  /*7d50*/  LEA.HI.X.SX32 R14, R14, UR10, 0x1, P0 ;  /* 0x0000000a0e0e7c11 */ /* 0x000fc400080f0eff */
[----:B------:R-:W-:Y:S01]  /*7d60*/  IADD3 R13, PT, PT, R21, UR19, RZ ;  /* 0x00000013150d7c10 */ /* 0x000fe2000fffe0ff */
[----:B------:R4:W5:Y:S01]  /*7d70*/  LDS R19, [R12] ;  /* 0x000000000c137984 */ /* 0x0009620000000800 */
[----:B------:R-:W-:Y:S02]  /*7d80*/  LEA R8, P0, R9, UR12, 0x2 ;  /* 0x0000000c09087c11 */ /* 0x000fe4000f8010ff */
[----:B------:R-:W-:Y:S02]  /*7d90*/  IADD3 R18, P2, PT, R21, UR6, RZ ;  /* 0x0000000615127c10 */ /* 0x000fe4000ff5e0ff */
[----:B--2---:R-:W-:Y:S02]  /*7da0*/  LEA.HI.X.SX32 R11, R15, UR10, 0x1, P1 ;  /* 0x0000000a0f0b7c11 */ /* 0x004fe400088f0eff */
[----:B------:R-:W-:Y:S02]  /*7db0*/  IADD3 R15, P3, PT, R13, UR6, RZ ;  /* 0x000000060d0f7c10 */ /* 0x000fe4000ff7e0ff */
[----:B------:R-:W-:-:S02]  /*7dc0*/  LEA.HI.X R9, R9, UR13, R14, 0x2, P0 ;  /* 0x0000000d09097c11 */ /* 0x000fc400080f140e */
[----:B------:R-:W-:Y:S02]  /*7dd0*/  LEA R10, P0, R20, UR12, 0x2 ;  /* 0x0000000c140a7c11 */ /* 0x000fe4000f8010ff */
[----:B------:R-:W-:Y:S02]  /*7de0*/  LEA.HI.X.SX32 R21, R21, UR10, 0x1, P2 ;  /* 0x0000000a15157c11 */ /* 0x000fe400090f0eff */
[----:B----4-:R-:W-:Y:S02]  /*7df0*/  LEA R12, P1, R18, UR12, 0x2 ;  /* 0x0000000c120c7c11 */ /* 0x010fe4000f8210ff */
[----:B------:R-:W-:Y:S02]  /*7e00*/  LEA.HI.X.SX32 R16, R13, UR10, 0x1, P3 ;  /* 0x0000000a0d107c11 */ /* 0x000fe400098f0eff */
[----:B------:R-:W-:Y:S02]  /*7e10*/  LEA R14, P2, R15, UR12, 0x2 ;  /* 0x0000000c0f0e7c11 */ /* 0x000fe4000f8410ff */
[----:B------:R-:W-:-:S02]  /*7e20*/  LEA.HI.X R11, R20, UR13, R11, 0x2, P0 ;  /* 0x0000000d140b7c11 */ /* 0x000fc400080f140b */
[----:B------:R-:W-:Y:S02]  /*7e30*/  LEA.HI.X R13, R18, UR13, R21, 0x2, P1 ;  /* 0x0000000d120d7c11 */ /* 0x000fe400088f1415 */
[----:B------:R-:W-:Y:S02]  /*7e40*/  LEA.HI.X R15, R15, UR13, R16, 0x2, P2 ;  /* 0x0000000d0f0f7c11 */ /* 0x000fe400090f1410 */
[----:B------:R-:W-:Y:S01]  /*7e50*/  ISETP.GE.AND P0, PT, R34, UR9, PT ;  /* 0x0000000922007c0c */ /* 0x000fe2000bf06270 */
[----:B0-----:R0:W-:Y:S04]  /*7e60*/  STG.E desc[UR20][R8.64], R5 ;  /* 0x0000000508007986 */ /* 0x0011e8000c101914 */
[----:B-1----:R0:W-:Y:S04]  /*7e70*/  STG.E desc[UR20][R10.64], R7 ;  /* 0x000000070a007986 */ /* 0x0021e8000c101914 */
[----:B---3--:R0:W-:Y:S04]  /*7e80*/  STG.E desc[UR20][R12.64], R17 ;  /* 0x000000110c007986 */ /* 0x0081e8000c101914 */
[----:B-----5:R0:W-:Y:S01]  /*7e90*/  STG.E desc[UR20][R14.64], R19 ;  /* 0x000000130e007986 */ /* 0x0201e2000c101914 */
[----:B------:R-:W-:Y:S05]  /*7ea0*/  @!P0 BRA `(.L_x_105) ;  /* 0xfffffff800348947 */ /* 0x000fea000383ffff */
[----:B------:R-:W-:Y:S05]  /*7eb0*/  EXIT ;  /* 0x000000000000794d */ /* 0x000fea0003800000 */
        .weak           $__internal_0_$__cuda_sm20_rcp_rn_f32_slowpath
        .type           $__internal_0_$__cuda_sm20_rcp_rn_f32_slowpath,@function
        .size           $__internal_0_$__cuda_sm20_rcp_rn_f32_slowpath,($__internal_1_$__cuda_sm20_sqrt_rn_f32_slowpath - $__internal_0_$__cuda_sm20_rcp_rn_f32_slowpath)
$__internal_0_$__cuda_sm20_rcp_rn_f32_slowpath:
[----:B------:R-:W-:Y:S01]  /*7ec0*/  SHF.L.U32 R4, R5, 0x1, RZ ;  /* 0x0000000105047819 */ /* 0x000fe200000006ff */
[----:B------:R-:W-:Y:S03]  /*7ed0*/  BSSY.RECONVERGENT B1, `(.L_x_106) ;  /* 0x0000030000017945 */ /* 0x000fe60003800200 */
[----:B------:R-:W-:-:S04]  /*7ee0*/  SHF.R.U32.HI R11, RZ, 0x18, R4 ;  /* 0x00000018ff0b7819 */ /* 0x000fc80000011604 */
[----:B------:R-:W-:-:S13]  /*7ef0*/  ISETP.NE.U32.AND P0, PT, R11, RZ, PT ;  /* 0x000000ff0b00720c */ /* 0x000fda0003f05070 */
[----:B------:R-:W-:Y:S05]  /*7f00*/  @P0 BRA `(.L_x_107) ;  /* 0x0000000000280947 */ /* 0x000fea0003800000 */
[----:B------:R-:W-:-:S04]  /*7f10*/  SHF.L.U32 R4, R5, 0x1, RZ ;  /* 0x0000000105047819 */ /* 0x000fc800000006ff */
[----:B------:R-:W-:-:S13]  /*7f20*/  ISETP.NE.AND P0, PT, R4, RZ, PT ;  /* 0x000000ff0400720c */ /* 0x000fda0003f05270 */
[----:B------:R-:W-:Y:S01]  /*7f30*/  @P0 FFMA R8, R5, 1.84467440737095516160e+19, RZ ;  /* 0x5f80000005080823 */ /* 0x000fe200000000ff */
[----:B------:R-:W-:Y:S08]  /*7f40*/  @!P0 MUFU.RCP R7, R5 ;  /* 0x0000000500078308 */ /* 0x000ff00000001000 */
[----:B------:R-:W0:Y:S02]  /*7f50*/  @P0 MUFU.RCP R9, R8 ;  /* 0x0000000800090308 */ /* 0x000e240000001000 */
[----:B0-----:R-:W-:-:S04]  /*7f60*/  @P0 FFMA R4, R8, R9, -1 ;  /* 0xbf80000008040423 */ /* 0x001fc80000000009 */
[----:B------:R-:W-:-:S04]  /*7f70*/  @P0 FADD.FTZ R4, -R4, -RZ ;  /* 0x800000ff04040221 */ /* 0x000fc80000010100 */
[----:B------:R-:W-:-:S04]  /*7f80*/  @P0 FFMA R4, R9, R4, R9 ;  /* 0x0000000409040223 */ /* 0x000fc80000000009 */
[----:B------:R-:W-:Y:S01]  /*7f90*/  @P0 FFMA R7, R4, 1.84467440737095516160e+19, RZ ;  /* 0x5f80000004070823 */ /* 0x000fe200000000ff */
[----:B------:R-:W-:Y:S06]  /*7fa0*/  BRA `(.L_x_108) ;  /* 0x0000000000887947 */ /* 0x000fec0003800000 */
.L_x_107:
[----:B------:R-:W-:-:S04]  /*7fb0*/  IADD3 R13, PT, PT, R11, -0xfd, RZ ;  /* 0xffffff030b0d7810 */ /* 0x000fc80007ffe0ff */
[----:B------:R-:W-:-:S13]  /*7fc0*/  ISETP.GT.U32.AND P0, PT, R13, 0x1, PT ;  /* 0x000000010d00780c */ /* 0x000fda0003f04070 */
[----:B------:R-:W-:Y:S05]  /*7fd0*/  @P0 BRA `(.L_x_109) ;  /* 0x0000000000780947 */ /* 0x000fea0003800000 */
[----:B------:R-:W-:Y:S01]  /*7fe0*/  LOP3.LUT R4, R5, 0x7fffff, RZ, 0xc0, !PT ;  /* 0x007fffff05047812 */ /* 0x000fe200078ec0ff */
[----:B------:R-:W-:-:S03]  /*7ff0*/  IMAD.MOV.U32 R10, RZ, RZ, 0x3 ;  /* 0x00000003ff0a7424 */ /* 0x000fc600078e00ff */
[----:B------:R-:W-:Y:S02]  /*8000*/  LOP3.LUT R4, R4, 0x3f800000, RZ, 0xfc, !PT ;  /* 0x3f80000004047812 */ /* 0x000fe400078efcff */
[----:B------:R-:W-:Y:S02]  /*8010*/  SHF.L.U32 R10, R10, R13, RZ ;  /* 0x0000000d0a0a7219 */ /* 0x000fe400000006ff */
[----:B------:R-:W0:Y:S02]  /*8020*/  MUFU.RCP R7, R4 ;  /* 0x0000000400077308 */ /* 0x000e240000001000 */
[----:B0-----:R-:W-:-:S04]  /*8030*/  FFMA R8, R4, R7, -1 ;  /* 0xbf80000004087423 */ /* 0x001fc80000000007 */
[----:B------:R-:W-:-:S04]  /*8040*/  FADD.FTZ R8, -R8, -RZ ;  /* 0x800000ff08087221 */ /* 0x000fc80000010100 */
[CCC-:B------:R-:W-:Y:S01]  /*8050*/  FFMA.RM R9, R7.reuse, R8.reuse, R7.reuse ;  /* 0x0000000807097223 */ /* 0x1c0fe20000004007 */
[----:B------:R-:W-:-:S04]  /*8060*/  FFMA.RP R8, R7, R8, R7 ;  /* 0x0000000807087223 */ /* 0x000fc80000008007 */
[C---:B------:R-:W-:Y:S02]  /*8070*/  LOP3.LUT R7, R9.reuse, 0x7fffff, RZ, 0xc0, !PT ;  /* 0x007fffff09077812 */ /* 0x040fe400078ec0ff */
[----:B------:R-:W-:Y:S02]  /*8080*/  FSETP.NEU.FTZ.AND P0, PT, R9, R8, PT ;  /* 0x000000080900720b */ /* 0x000fe40003f1d000 */
[----:B------:R-:W-:Y:S02]  /*8090*/  LOP3.LUT R7, R7, 0x800000, RZ, 0xfc, !PT ;  /* 0x0080000007077812 */ /* 0x000fe400078efcff */
[----:B------:R-:W-:Y:S02]  /*80a0*/  SEL R8, RZ, 0xffffffff, !P0 ;  /* 0xffffffffff087807 */ /* 0x000fe40004000000 */
[----:B------:R-:W-:Y:S02]  /*80b0*/  LOP3.LUT R10, R10, R7, RZ, 0xc0, !PT ;  /* 0x000000070a0a7212 */ /* 0x000fe400078ec0ff */
[----:B------:R-:W-:-:S02]  /*80c0*/  IADD3 R8, PT, PT, -R8, RZ, RZ ;  /* 0x000000ff08087210 */ /* 0x000fc40007ffe1ff */
[-C--:B------:R-:W-:Y:S02]  /*80d0*/  SHF.R.U32.HI R10, RZ, R13.reuse, R10 ;  /* 0x0000000dff0a7219 */ /* 0x080fe4000001160a */
[----:B------:R-:W-:Y:S02]  /*80e0*/  LOP3.LUT P1, RZ, R8, R13, R7, 0xf8, !PT ;  /* 0x0000000d08ff7212 */ /* 0x000fe4000782f807 */
[C---:B------:R-:W-:Y:S02]  /*80f0*/  LOP3.LUT P0, RZ, R10.reuse, 0x1, RZ, 0xc0, !PT ;  /* 0x000000010aff7812 */ /* 0x040fe4000780c0ff */
[----:B------:R-:W-:-:S04]  /*8100*/  LOP3.LUT P2, RZ, R10, 0x2, RZ, 0xc0, !PT ;  /* 0x000000020aff7812 */ /* 0x000fc8000784c0ff */
[----:B------:R-:W-:Y:S02]  /*8110*/  PLOP3.LUT P0, PT, P0, P1, P2, 0xe0, 0x0 ;  /* 0x000000000000781c */ /* 0x000fe40000703c20 */
[----:B------:R-:W-:Y:S02]  /*8120*/  LOP3.LUT P1, RZ, R5, 0x7fffff, RZ, 0xc0, !PT ;  /* 0x007fffff05ff7812 */ /* 0x000fe4000782c0ff */
[----:B------:R-:W-:-:S04]  /*8130*/  SEL R4, RZ, 0x1, !P0 ;  /* 0x00000001ff047807 */ /* 0x000fc80004000000 */
[----:B------:R-:W-:-:S04]  /*8140*/  IADD3 R4, PT, PT, -R4, RZ, RZ ;  /* 0x000000ff04047210 */ /* 0x000fc80007ffe1ff */
[----:B------:R-:W-:Y:S02]  /*8150*/  ISETP.GE.AND P0, PT, R4, RZ, PT ;  /* 0x000000ff0400720c */ /* 0x000fe40003f06270 */
[----:B------:R-:W-:-:S04]  /*8160*/  IADD3 R4, PT, PT, R11, -0xfc, RZ ;  /* 0xffffff040b047810 */ /* 0x000fc80007ffe0ff */
[----:B------:R-:W-:-:S07]  /*8170*/  SHF.R.U32.HI R4, RZ, R4, R7 ;  /* 0x00000004ff047219 */ /* 0x000fce0000011607 */
[----:B------:R-:W-:-:S05]  /*8180*/  @!P0 VIADD R4, R4, 0x1 ;  /* 0x0000000104048836 */ /* 0x000fca0000000000 */
[----:B------:R-:W-:-:S04]  /*8190*/  @!P1 SHF.L.U32 R4, R4, 0x1, RZ ;  /* 0x0000000104049819 */ /* 0x000fc800000006ff */
[----:B------:R-:W-:Y:S01]  /*81a0*/  LOP3.LUT R7, R4, 0x80000000, R5, 0xf8, !PT ;  /* 0x8000000004077812 */ /* 0x000fe200078ef805 */
[----:B------:R-:W-:Y:S06]  /*81b0*/  BRA `(.L_x_108) ;  /* 0x0000000000047947 */ /* 0x000fec0003800000 */
.L_x_109:
[----:B------:R0:W1:Y:S02]  /*81c0*/  MUFU.RCP R7, R5 ;  /* 0x0000000500077308 */ /* 0x0000640000001000 */
.L_x_108:
[----:B------:R-:W-:Y:S05]  /*81d0*/  BSYNC.RECONVERGENT B1 ;  /* 0x0000000000017941 */ /* 0x000fea0003800200 */
.L_x_106:
[----:B-1----:R-:W-:Y:S01]  /*81e0*/  MOV R30, R7 ;  /* 0x00000007001e7202 */ /* 0x002fe20000000f00 */
[----:B------:R-:W-:-:S04]  /*81f0*/  HFMA2 R7, -RZ, RZ, 0, 0 ;  /* 0x00000000ff077431 */ /* 0x000fc800000001ff */
[----:B0-----:R-:W-:Y:S05]  /*8200*/  RET.REL.NODEC R6 `(_Z22flash_attention_kernelPfS_S_S_ii) ;  /* 0xffffff7c067c7950 */ /* 0x001fea0003c3ffff */
        .weak           $__internal_1_$__cuda_sm20_sqrt_rn_f32_slowpath
        .type           $__internal_1_$__cuda_sm20_sqrt_rn_f32_slowpath,@function
        .size           $__internal_1_$__cuda_sm20_sqrt_rn_f32_slowpath,($__internal_2_$__cuda_sm3x_div_rn_noftz_f32_slowpath - $__internal_1_$__cuda_sm20_sqrt_rn_f32_slowpath)
$__internal_1_$__cuda_sm20_sqrt_rn_f32_slowpath:
[----:B------:R-:W-:-:S13]  /*8210*/  LOP3.LUT P0, RZ, R4, 0x7fffffff, RZ, 0xc0, !PT ;  /* 0x7fffffff04ff7812 */ /* 0x000fda000780c0ff */
[----:B------:R-:W-:Y:S01]  /*8220*/  @!P0 IMAD.MOV.U32 R5, RZ, RZ, R4 ;  /* 0x000000ffff058224 */ /* 0x000fe200078e0004 */
[----:B------:R-:W-:Y:S06]  /*8230*/  @!P0 BRA `(.L_x_110) ;  /* 0x0000000000408947 */ /* 0x000fec0003800000 */
[----:B------:R-:W-:-:S13]  /*8240*/  FSETP.GEU.FTZ.AND P0, PT, R4, RZ, PT ;  /* 0x000000ff0400720b */ /* 0x000fda0003f1e000 */
[----:B------:R-:W-:Y:S01]  /*8250*/  @!P0 MOV R5, 0x7fffffff ;  /* 0x7fffffff00058802 */ /* 0x000fe20000000f00 */
[----:B------:R-:W-:Y:S06]  /*8260*/  @!P0 BRA `(.L_x_110) ;  /* 0x0000000000348947 */ /* 0x000fec0003800000 */
[----:B------:R-:W-:-:S13]  /*8270*/  FSETP.GTU.FTZ.AND P0, PT, |R4|, +INF , PT ;  /* 0x7f8000000400780b */ /* 0x000fda0003f1c200 */
[----:B------:R-:W-:Y:S01]  /*8280*/  @P0 FADD.FTZ R5, R4, 1 ;  /* 0x3f80000004050421 */ /* 0x000fe20000010000 */
[----:B------:R-:W-:Y:S06]  /*8290*/  @P0 BRA `(.L_x_110) ;  /* 0x0000000000280947 */ /* 0x000fec0003800000 */
[----:B------:R-:W-:-:S13]  /*82a0*/  FSETP.NEU.FTZ.AND P0, PT, |R4|, +INF , PT ;  /* 0x7f8000000400780b */ /* 0x000fda0003f1d200 */
[----:B------:R-:W-:-:S04]  /*82b0*/  @P0 FFMA R6, R4, 1.84467440737095516160e+19, RZ ;  /* 0x5f80000004060823 */ /* 0x000fc800000000ff */
[----:B------:R-:W0:Y:S02]  /*82c0*/  @P0 MUFU.RSQ R5, R6 ;  /* 0x0000000600050308 */ /* 0x000e240000001400 */
[----:B0-----:R-:W-:Y:S01]  /*82d0*/  @P0 FMUL.FTZ R7, R6, R5 ;  /* 0x0000000506070220 */ /* 0x001fe20000410000 */
[----:B------:R-:W-:Y:S01]  /*82e0*/  @P0 FMUL.FTZ R9, R5, 0.5 ;  /* 0x3f00000005090820 */ /* 0x000fe20000410000 */
[----:B------:R-:W-:Y:S02]  /*82f0*/  @!P0 MOV R5, R4 ;  /* 0x0000000400058202 */ /* 0x000fe40000000f00 */
[----:B------:R-:W-:-:S04]  /*8300*/  @P0 FADD.FTZ R8, -R7, -RZ ;  /* 0x800000ff07080221 */ /* 0x000fc80000010100 */
[----:B------:R-:W-:-:S04]  /*8310*/  @P0 FFMA R8, R7, R8, R6 ;  /* 0x0000000807080223 */ /* 0x000fc80000000006 */
[----:B------:R-:W-:-:S04]  /*8320*/  @P0 FFMA R8, R8, R9, R7 ;  /* 0x0000000908080223 */ /* 0x000fc80000000007 */
[----:B------:R-:W-:-:S07]  /*8330*/  @P0 FMUL.FTZ R5, R8, 2.3283064365386962891e-10 ;  /* 0x2f80000008050820 */ /* 0x000fce0000410000 */
.L_x_110:
[----:B------:R-:W-:Y:S01]  /*8340*/  MOV R6, R5 ;  /* 0x0000000500067202 */ /* 0x000fe20000000f00 */
[----:B------:R-:W-:Y:S02]  /*8350*/  HFMA2 R5, -RZ, RZ, 0, 0 ;  /* 0x00000000ff057431 */ /* 0x000fe400000001ff */
[----:B------:R-:W-:-:S04]  /*8360*/  IMAD.MOV.U32 R4, RZ, RZ, R10 ;  /* 0x000000ffff047224 */ /* 0x000fc800078e000a */
[----:B------:R-:W-:Y:S05]  /*8370*/  RET.REL.NODEC R4 `(_Z22flash_attention_kernelPfS_S_S_ii) ;  /* 0xffffff7c04207950 */ /* 0x000fea0003c3ffff */
        .weak           $__internal_2_$__cuda_sm3x_div_rn_noftz_f32_slowpath
        .type           $__internal_2_$__cuda_sm3x_div_rn_noftz_f32_slowpath,@function
        .size           $__internal_2_$__cuda_sm3x_div_rn_noftz_f32_slowpath,(.L_x_125 - $__internal_2_$__cuda_sm3x_div_rn_noftz_f32_slowpath)
$__internal_2_$__cuda_sm3x_div_rn_noftz_f32_slowpath:
[--C-:B------:R-:W-:Y:S01]  /*8380*/  SHF.R.U32.HI R11, RZ, 0x17, R33.reuse ;  /* 0x00000017ff0b7819 */ /* 0x100fe20000011621 */
[----:B------:R-:W-:Y:S01]  /*8390*/  BSSY.RECONVERGENT B0, `(.L_x_111) ;  /* 0x0000063000007945 */ /* 0x000fe20003800200 */
[----:B------:R-:W-:Y:S01]  /*83a0*/  SHF.R.U32.HI R0, RZ, 0x17, R4 ;  /* 0x00000017ff007819 */ /* 0x000fe20000011604 */
[----:B------:R-:W-:Y:S01]  /*83b0*/  IMAD.MOV.U32 R13, RZ, RZ, R33 ;  /* 0x000000ffff0d7224 */ /* 0x000fe200078e0021 */
[----:B------:R-:W-:Y:S02]  /*83c0*/  LOP3.LUT R11, R11, 0xff, RZ, 0xc0, !PT ;  /* 0x000000ff0b0b7812 */ /* 0x000fe400078ec0ff */
[----:B------:R-:W-:Y:S02]  /*83d0*/  LOP3.LUT R14, R0, 0xff, RZ, 0xc0, !PT ;  /* 0x000000ff000e7812 */ /* 0x000fe400078ec0ff */
[----:B------:R-:W-:Y:S02]  /*83e0*/  IADD3 R15, PT, PT, R11, -0x1, RZ ;  /* 0xffffffff0b0f7810 */ /* 0x000fe40007ffe0ff */
[----:B------:R-:W-:-:S02]  /*83f0*/  IADD3 R0, PT, PT, R14, -0x1, RZ ;  /* 0xffffffff0e007810 */ /* 0x000fc40007ffe0ff */
[----:B------:R-:W-:-:S04]  /*8400*/  ISETP.GT.U32.AND P0, PT, R15, 0xfd, PT ;  /* 0x000000fd0f00780c */ /* 0x000fc80003f04070 */
[----:B------:R-:W-:-:S13]  /*8410*/  ISETP.GT.U32.OR P0, PT, R0, 0xfd, P0 ;  /* 0x000000fd0000780c */ /* 0x000fda0000704470 */
[----:B------:R-:W-:Y:S01]  /*8420*/  @!P0 MOV R12, RZ ;  /* 0x000000ff000c8202 */ /* 0x000fe20000000f00 */
[----:B------:R-:W-:Y:S06]  /*8430*/  @!P0 BRA `(.L_x_112) ;  /* 0x00000000005c8947 */ /* 0x000fec0003800000 */
[----:B------:R-:W-:Y:S02]  /*8440*/  FSETP.GTU.FTZ.AND P0, PT, |R4|, +INF , PT ;  /* 0x7f8000000400780b */ /* 0x000fe40003f1c200 */
[----:B------:R-:W-:-:S04]  /*8450*/  FSETP.GTU.FTZ.AND P1, PT, |R33|, +INF , PT ;  /* 0x7f8000002100780b */ /* 0x000fc80003f3c200 */
[----:B------:R-:W-:-:S13]  /*8460*/  PLOP3.LUT P0, PT, P0, P1, PT, 0xf8, 0x8f ;  /* 0x00000000008f781c */ /* 0x000fda0000703f70 */
[----:B------:R-:W-:Y:S05]  /*8470*/  @P0 BRA `(.L_x_113) ;  /* 0x00000004004c0947 */ /* 0x000fea0003800000 */
[----:B------:R-:W-:-:S13]  /*8480*/  LOP3.LUT P0, RZ, R13, 0x7fffffff, R4, 0xc8, !PT ;  /* 0x7fffffff0dff7812 */ /* 0x000fda000780c804 */
[----:B------:R-:W-:Y:S05]  /*8490*/  @!P0 BRA `(.L_x_114) ;  /* 0x00000004003c8947 */ /* 0x000fea0003800000 */
[C---:B------:R-:W-:Y:S02]  /*84a0*/  FSETP.NEU.FTZ.AND P0, PT, |R4|.reuse, +INF , PT ;  /* 0x7f8000000400780b */ /* 0x040fe40003f1d200 */
[----:B------:R-:W-:Y:S02]  /*84b0*/  FSETP.NEU.FTZ.AND P2, PT, |R33|, +INF , PT ;  /* 0x7f8000002100780b */ /* 0x000fe40003f5d200 */
[----:B------:R-:W-:-:S11]  /*84c0*/  FSETP.NEU.FTZ.AND P1, PT, |R4|, +INF , PT ;  /* 0x7f8000000400780b */ /* 0x000fd60003f3d200 */
[----:B------:R-:W-:Y:S05]  /*84d0*/  @!P2 BRA !P0, `(.L_x_114) ;  /* 0x00000004002ca947 */ /* 0x000fea0004000000 */
[----:B------:R-:W-:-:S04]  /*84e0*/  LOP3.LUT P0, RZ, R4, 0x7fffffff, RZ, 0xc0, !PT ;  /* 0x7fffffff04ff7812 */ /* 0x000fc8000780c0ff */
[----:B------:R-:W-:-:S13]  /*84f0*/  PLOP3.LUT P0, PT, P2, P0, PT, 0x2f, 0xf2 ;  /* 0x0000000000f2781c */ /* 0x000fda0001700577 */
[----:B------:R-:W-:Y:S05]  /*8500*/  @P0 BRA `(.L_x_115) ;  /* 0x0000000400180947 */ /* 0x000fea0003800000 */
[----:B------:R-:W-:-:S04]  /*8510*/  LOP3.LUT P0, RZ, R13, 0x7fffffff, RZ, 0xc0, !PT ;  /* 0x7fffffff0dff7812 */ /* 0x000fc8000780c0ff */
[----:B------:R-:W-:-:S13]  /*8520*/  PLOP3.LUT P0, PT, P1, P0, PT, 0x2f, 0xf2 ;  /* 0x0000000000f2781c */ /* 0x000fda0000f00577 */
[----:B------:R-:W-:Y:S05]  /*8530*/  @P0 BRA `(.L_x_116) ;  /* 0x0000000400000947 */ /* 0x000fea0003800000 */
[----:B------:R-:W-:Y:S02]  /*8540*/  ISETP.GE.AND P0, PT, R0, RZ, PT ;  /* 0x000000ff0000720c */ /* 0x000fe40003f06270 */
[----:B------:R-:W-:-:S11]  /*8550*/  ISETP.GE.AND P1, PT, R15, RZ, PT ;  /* 0x000000ff0f00720c */ /* 0x000fd60003f26270 */
[----:B------:R-:W-:Y:S01]  /*8560*/  @P0 MOV R12, RZ ;  /* 0x000000ff000c0202 */ /* 0x000fe20000000f00 */
[----:B------:R-:W-:Y:S01]  /*8570*/  @!P0 FFMA R4, R4, 1.84467440737095516160e+19, RZ ;  /* 0x5f80000004048823 */ /* 0x000fe200000000ff */
[----:B------:R-:W-:Y:S01]  /*8580*/  @!P0 MOV R12, 0xffffffc0 ;  /* 0xffffffc0000c8802 */ /* 0x000fe20000000f00 */
[----:B------:R-:W-:-:S04]  /*8590*/  @!P1 FFMA R13, R33, 1.84467440737095516160e+19, RZ ;  /* 0x5f800000210d9823 */ /* 0x000fc800000000ff */
[----:B------:R-:W-:-:S07]  /*85a0*/  @!P1 VIADD R12, R12, 0x40 ;  /* 0x000000400c0c9836 */ /* 0x000fce0000000000 */
.L_x_112:
[----:B------:R-:W-:Y:S01]  /*85b0*/  LEA R0, R11, 0xc0800000, 0x17 ;  /* 0xc08000000b007811 */ /* 0x000fe200078eb8ff */
[----:B------:R-:W-:Y:S01]  /*85c0*/  BSSY.RECONVERGENT B1, `(.L_x_117) ;  /* 0x0000036000017945 */ /* 0x000fe20003800200 */
[----:B------:R-:W-:Y:S02]  /*85d0*/  IADD3 R14, PT, PT, R14, -0x7f, RZ ;  /* 0xffffff810e0e7810 */ /* 0x000fe40007ffe0ff */
[----:B------:R-:W-:-:S03]  /*85e0*/  IADD3 R15, PT, PT, -R0, R13, RZ ;  /* 0x0000000d000f7210 */ /* 0x000fc60007ffe1ff */
[C---:B------:R-:W-:Y:S01]  /*85f0*/  IMAD R0, R14.reuse, -0x800000, R4 ;  /* 0xff8000000e007824 */ /* 0x040fe200078e0204 */
[----:B------:R0:W1:Y:S01]  /*8600*/  MUFU.RCP R13, R15 ;  /* 0x0000000f000d7308 */ /* 0x0000620000001000 */
[----:B------:R-:W-:Y:S01]  /*8610*/  FADD.FTZ R17, -R15, -RZ ;  /* 0x800000ff0f117221 */ /* 0x000fe20000010100 */
[----:B0-----:R-:W-:-:S04]  /*8620*/  IADD3 R15, PT, PT, R14, 0x7f, -R11 ;  /* 0x0000007f0e0f7810 */ /* 0x001fc80007ffe80b */
[----:B------:R-:W-:Y:S01]  /*8630*/  IADD3 R15, PT, PT, R15, R12, RZ ;  /* 0x0000000c0f0f7210 */ /* 0x000fe20007ffe0ff */
[----:B-1----:R-:W-:-:S04]  /*8640*/  FFMA R16, R13, R17, 1 ;  /* 0x3f8000000d107423 */ /* 0x002fc80000000011 */
[----:B------:R-:W-:-:S04]  /*8650*/  FFMA R13, R13, R16, R13 ;  /* 0x000000100d0d7223 */ /* 0x000fc8000000000d */
[----:B------:R-:W-:-:S04]  /*8660*/  FFMA R4, R0, R13, RZ ;  /* 0x0000000d00047223 */ /* 0x000fc800000000ff */
[----:B------:R-:W-:-:S04]  /*8670*/  FFMA R16, R17, R4, R0 ;  /* 0x0000000411107223 */ /* 0x000fc80000000000 */
[----:B------:R-:W-:-:S04]  /*8680*/  FFMA R4, R13, R16, R4 ;  /* 0x000000100d047223 */ /* 0x000fc80000000004 */
[----:B------:R-:W-:-:S04]  /*8690*/  FFMA R17, R17, R4, R0 ;  /* 0x0000000411117223 */ /* 0x000fc80000000000 */
[----:B------:R-:W-:-:S05]  /*86a0*/  FFMA R0, R13, R17, R4 ;  /* 0x000000110d007223 */ /* 0x000fca0000000004 */
[----:B------:R-:W-:-:S04]  /*86b0*/  SHF.R.U32.HI R11, RZ, 0x17, R0 ;  /* 0x00000017ff0b7819 */ /* 0x000fc80000011600 */
[----:B------:R-:W-:-:S05]  /*86c0*/  LOP3.LUT R11, R11, 0xff, RZ, 0xc0, !PT ;  /* 0x000000ff0b0b7812 */ /* 0x000fca00078ec0ff */
[----:B------:R-:W-:-:S05]  /*86d0*/  IMAD.IADD R14, R11, 0x1, R15 ;  /* 0x000000010b0e7824 */ /* 0x000fca00078e020f */
[----:B------:R-:W-:-:S04]  /*86e0*/  IADD3 R11, PT, PT, R14, -0x1, RZ ;  /* 0xffffffff0e0b7810 */ /* 0x000fc80007ffe0ff */
[----:B------:R-:W-:-:S13]  /*86f0*/  ISETP.GE.U32.AND P0, PT, R11, 0xfe, PT ;  /* 0x000000fe0b00780c */ /* 0x000fda0003f06070 */
[----:B------:R-:W-:Y:S05]  /*8700*/  @!P0 BRA `(.L_x_118) ;  /* 0x0000000000808947 */ /* 0x000fea0003800000 */
[----:B------:R-:W-:-:S13]  /*8710*/  ISETP.GT.AND P0, PT, R14, 0xfe, PT ;  /* 0x000000fe0e00780c */ /* 0x000fda0003f04270 */
[----:B------:R-:W-:Y:S05]  /*8720*/  @P0 BRA `(.L_x_119) ;  /* 0x00000000006c0947 */ /* 0x000fea0003800000 */
[----:B------:R-:W-:-:S13]  /*8730*/  ISETP.GE.AND P0, PT, R14, 0x1, PT ;  /* 0x000000010e00780c */ /* 0x000fda0003f06270 */
[----:B------:R-:W-:Y:S05]  /*8740*/  @P0 BRA `(.L_x_120) ;  /* 0x0000000000740947 */ /* 0x000fea0003800000 */
[----:B------:R-:W-:Y:S02]  /*8750*/  ISETP.GE.AND P0, PT, R14, -0x18, PT ;  /* 0xffffffe80e00780c */ /* 0x000fe40003f06270 */
[----:B------:R-:W-:-:S11]  /*8760*/  LOP3.LUT R0, R0, 0x80000000, RZ, 0xc0, !PT ;  /* 0x8000000000007812 */ /* 0x000fd600078ec0ff */
[----:B------:R-:W-:Y:S05]  /*8770*/  @!P0 BRA `(.L_x_120) ;  /* 0x0000000000688947 */ /* 0x000fea0003800000 */
[-CC-:B------:R-:W-:Y:S01]  /*8780*/  FFMA.RZ R11, R13, R17.reuse, R4.reuse ;  /* 0x000000110d0b7223 */ /* 0x180fe2000000c004 */
[C---:B------:R-:W-:Y:S02]  /*8790*/  ISETP.NE.AND P2, PT, R14.reuse, RZ, PT ;  /* 0x000000ff0e00720c */ /* 0x040fe40003f45270 */
[C---:B------:R-:W-:Y:S02]  /*87a0*/  ISETP.NE.AND P1, PT, R14.reuse, RZ, PT ;  /* 0x000000ff0e00720c */ /* 0x040fe40003f25270 */
[----:B------:R-:W-:Y:S01]  /*87b0*/  LOP3.LUT R12, R11, 0x7fffff, RZ, 0xc0, !PT ;  /* 0x007fffff0b0c7812 */ /* 0x000fe200078ec0ff */
[CCC-:B------:R-:W-:Y:S01]  /*87c0*/  FFMA.RP R11, R13.reuse, R17.reuse, R4.reuse ;  /* 0x000000110d0b7223 */ /* 0x1c0fe20000008004 */
[----:B------:R-:W-:Y:S01]  /*87d0*/  FFMA.RM R4, R13, R17, R4 ;  /* 0x000000110d047223 */ /* 0x000fe20000004004 */
[----:B------:R-:W-:Y:S02]  /*87e0*/  IADD3 R13, PT, PT, R14, 0x20, RZ ;  /* 0x000000200e0d7810 */ /* 0x000fe40007ffe0ff */
[----:B------:R-:W-:-:S02]  /*87f0*/  LOP3.LUT R12, R12, 0x800000, RZ, 0xfc, !PT ;  /* 0x008000000c0c7812 */ /* 0x000fc400078efcff */
[----:B------:R-:W-:Y:S02]  /*8800*/  IADD3 R14, PT, PT, -R14, RZ, RZ ;  /* 0x000000ff0e0e7210 */ /* 0x000fe40007ffe1ff */
[----:B------:R-:W-:Y:S02]  /*8810*/  SHF.L.U32 R13, R12, R13, RZ ;  /* 0x0000000d0c0d7219 */ /* 0x000fe400000006ff */
[----:B------:R-:W-:Y:S02]  /*8820*/  FSETP.NEU.FTZ.AND P0, PT, R11, R4, PT ;  /* 0x000000040b00720b */ /* 0x000fe40003f1d000 */
[----:B------:R-:W-:Y:S02]  /*8830*/  SEL R11, R14, RZ, P2 ;  /* 0x000000ff0e0b7207 */ /* 0x000fe40001000000 */
[----:B------:R-:W-:Y:S02]  /*8840*/  ISETP.NE.AND P1, PT, R13, RZ, P1 ;  /* 0x000000ff0d00720c */ /* 0x000fe40000f25270 */
[----:B------:R-:W-:-:S02]  /*8850*/  SHF.R.U32.HI R11, RZ, R11, R12 ;  /* 0x0000000bff0b7219 */ /* 0x000fc4000001160c */
[----:B------:R-:W-:Y:S02]  /*8860*/  PLOP3.LUT P0, PT, P0, P1, PT, 0xf8, 0x8f ;  /* 0x00000000008f781c */ /* 0x000fe40000703f70 */
[----:B------:R-:W-:Y:S02]  /*8870*/  SHF.R.U32.HI R13, RZ, 0x1, R11 ;  /* 0x00000001ff0d7819 */ /* 0x000fe4000001160b */
[----:B------:R-:W-:-:S04]  /*8880*/  SEL R4, RZ, 0x1, !P0 ;  /* 0x00000001ff047807 */ /* 0x000fc80004000000 */
[----:B------:R-:W-:-:S04]  /*8890*/  LOP3.LUT R4, R4, 0x1, R13, 0xf8, !PT ;  /* 0x0000000104047812 */ /* 0x000fc800078ef80d */
[----:B------:R-:W-:-:S05]  /*88a0*/  LOP3.LUT R4, R4, R11, RZ, 0xc0, !PT ;  /* 0x0000000b04047212 */ /* 0x000fca00078ec0ff */
[----:B------:R-:W-:-:S05]  /*88b0*/  IMAD.IADD R13, R13, 0x1, R4 ;  /* 0x000000010d0d7824 */ /* 0x000fca00078e0204 */
[----:B------:R-:W-:Y:S01]  /*88c0*/  LOP3.LUT R0, R13, R0, RZ, 0xfc, !PT ;  /* 0x000000000d007212 */ /* 0x000fe200078efcff */
[----:B------:R-:W-:Y:S06]  /*88d0*/  BRA `(.L_x_120) ;  /* 0x0000000000107947 */ /* 0x000fec0003800000 */
.L_x_119:
[----:B------:R-:W-:-:S04]  /*88e0*/  LOP3.LUT R0, R0, 0x80000000, RZ, 0xc0, !PT ;  /* 0x8000000000007812 */ /* 0x000fc800078ec0ff */
[----:B------:R-:W-:Y:S01]  /*88f0*/  LOP3.LUT R0, R0, 0x7f800000, RZ, 0xfc, !PT ;  /* 0x7f80000000007812 */ /* 0x000fe200078efcff */
[----:B------:R-:W-:Y:S06]  /*8900*/  BRA `(.L_x_120) ;  /* 0x0000000000047947 */ /* 0x000fec0003800000 */
.L_x_118:
[----:B------:R-:W-:-:S07]  /*8910*/  LEA R0, R15, R0, 0x17 ;  /* 0x000000000f007211 */ /* 0x000fce00078eb8ff */
.L_x_120:
[----:B------:R-:W-:Y:S05]  /*8920*/  BSYNC.RECONVERGENT B1 ;  /* 0x0000000000017941 */ /* 0x000fea0003800200 */
.L_x_117:
[----:B------:R-:W-:Y:S05]  /*8930*/  BRA `(.L_x_121) ;  /* 0x0000000000207947 */ /* 0x000fea0003800000 */
.L_x_116:
[----:B------:R-:W-:-:S04]  /*8940*/  LOP3.LUT R0, R13, 0x80000000, R4, 0x48, !PT ;  /* 0x800000000d007812 */ /* 0x000fc800078e4804 */
[----:B------:R-:W-:Y:S01]  /*8950*/  LOP3.LUT R0, R0, 0x7f800000, RZ, 0xfc, !PT ;  /* 0x7f80000000007812 */ /* 0x000fe200078efcff */
[----:B------:R-:W-:Y:S06]  /*8960*/  BRA `(.L_x_121) ;  /* 0x0000000000147947 */ /* 0x000fec0003800000 */
.L_x_115:
[----:B------:R-:W-:Y:S01]  /*8970*/  LOP3.LUT R0, R13, 0x80000000, R4, 0x48, !PT ;  /* 0x800000000d007812 */ /* 0x000fe200078e4804 */
[----:B------:R-:W-:Y:S06]  /*8980*/  BRA `(.L_x_121) ;  /* 0x00000000000c7947 */ /* 0x000fec0003800000 */
.L_x_114:
[----:B------:R-:W0:Y:S01]  /*8990*/  MUFU.RSQ R0, -QNAN ;  /* 0xffc0000000007908 */ /* 0x000e220000001400 */
[----:B------:R-:W-:Y:S05]  /*89a0*/  BRA `(.L_x_121) ;  /* 0x0000000000047947 */ /* 0x000fea0003800000 */
.L_x_113:
[----:B------:R-:W-:-:S07]  /*89b0*/  FADD.FTZ R0, R4, R33 ;  /* 0x0000002104007221 */ /* 0x000fce0000010000 */
.L_x_121:
[----:B------:R-:W-:Y:S05]  /*89c0*/  BSYNC.RECONVERGENT B0 ;  /* 0x0000000000007941 */ /* 0x000fea0003800200 */
.L_x_111:
[----:B------:R-:W-:Y:S01]  /*89d0*/  HFMA2 R11, -RZ, RZ, 0, 0 ;  /* 0x00000000ff0b7431 */ /* 0x000fe200000001ff */
[----:B0-----:R-:W-:-:S03]  /*89e0*/  MOV R4, R0 ;  /* 0x0000000000047202 */ /* 0x001fc60000000f00 */
[----:B------:R-:W-:Y:S05]  /*89f0*/  RET.REL.NODEC R10 `(_Z22flash_attention_kernelPfS_S_S_ii) ;  /* 0xffffff740a807950 */ /* 0x000fea0003c3ffff */
.L_x_122:
[----:B------:R-:W-:-:S00]  /*8a00*/  BRA `(.L_x_122) ;  /* 0xfffffffc00fc7947 */ /* 0x000fc0000383ffff */
[----:B------:R-:W-:-:S00]  /*8a10*/  NOP ;  /* 0x0000000000007918 */ /* 0x000fc00000000000 */
        /* <DEDUP_REMOVED lines=14> */
.L_x_125:


//--------------------- .nv.shared._Z22flash_attention_kernelPfS_S_S_ii --------------------------
	.section	.nv.shared._Z22flash_attention_kernelPfS_S_S_ii,"aw",@nobits
	.sectionflags	@""
	.align	16
	.zero		1024


//--------------------- .nv.shared.reserved.0     --------------------------
	.section	.nv.shared.reserved.0,"aw",@nobits
	.weak		__nv_reservedSMEM_offset_0_alias
	.size		__nv_reservedSMEM_offset_0_alias, 0, 64
	.other		__nv_reservedSMEM_offset_0_alias,@"STO_CUDA_RESERVED_SHARED STV_DEFAULT"
__nv_reservedSMEM_offset_0_alias:
	.zero		0
	.zero		64


//--------------------- .nv.constant0._Z22flash_attention_kernelPfS_S_S_ii --------------------------
	.section	.nv.constant0._Z22flash_attention_kernelPfS_S_S_ii,"a",@progbits
	.sectionflags	@""
	.align	4
.nv.constant0._Z22flash_attention_kernelPfS_S_S_ii:
	.zero		936


//--------------------- SYMBOLS --------------------------

	.type		.nv.reservedSmem.offset0,@object
	.size		.nv.reservedSmem.offset0,0x4
	.type		.nv.reservedSmem.cap,@object
	.size		.nv.reservedSmem.cap,0x4
